//
// Generated by NVIDIA NVVM Compiler
//
// Compiler Build ID: CL-36424714
// Cuda compilation tools, release 13.0, V13.0.88
// Based on NVVM 20.0.0
//

.version 9.0
.target sm_100
.address_size 64

	// .globl	fused_collide_stream
.const .align 4 .b8 w[36] = {57, 142, 227, 60, 57, 142, 227, 61, 57, 142, 227, 60, 57, 142, 227, 61, 57, 142, 227, 62, 57, 142, 227, 61, 57, 142, 227, 60, 57, 142, 227, 61, 57, 142, 227, 60};

.visible .entry fused_collide_stream(
	.param .u64 .ptr .align 1 fused_collide_stream_param_0,
	.param .u64 .ptr .align 1 fused_collide_stream_param_1,
	.param .u64 .ptr .align 1 fused_collide_stream_param_2,
	.param .u64 .ptr .align 1 fused_collide_stream_param_3,
	.param .u64 .ptr .align 1 fused_collide_stream_param_4
)
{
	.reg .pred 	%p<49>;
	.reg .b16 	%rs<4>;
	.reg .b32 	%r<93>;
	.reg .b32 	%f<426>;
	.reg .b64 	%rd<46>;
	.reg .b64 	%fd<5>;

	ld.param.u64 	%rd14, [fused_collide_stream_param_0];
	ld.param.u64 	%rd11, [fused_collide_stream_param_1];
	ld.param.u64 	%rd12, [fused_collide_stream_param_2];
	ld.param.u64 	%rd13, [fused_collide_stream_param_3];
	ld.param.u64 	%rd15, [fused_collide_stream_param_4];
	cvta.to.global.u64 	%rd1, %rd14;
	cvta.to.global.u64 	%rd2, %rd13;
	cvta.to.global.u64 	%rd3, %rd12;
	cvta.to.global.u64 	%rd4, %rd15;
	setp.eq.s64 	%p3, %rd11, 0;
	@%p3 bra 	$L__BB0_19;
	cvta.to.global.u64 	%rd16, %rd11;
	mov.u32 	%r32, %ctaid.x;
	mov.u32 	%r33, %ntid.x;
	mov.u32 	%r34, %tid.x;
	mad.lo.s32 	%r35, %r32, %r33, %r34;
	shr.s32 	%r36, %r35, 31;
	shr.u32 	%r37, %r36, 27;
	add.s32 	%r38, %r35, %r37;
	and.b32  	%r39, %r38, -32;
	sub.s32 	%r40, %r35, %r39;
	add.s32 	%r41, %r40, -31;
	setp.lt.u32 	%p4, %r41, -30;
	shr.s32 	%r42, %r38, 5;
	shl.b32 	%r43, %r42, 1;
	not.b32 	%r44, %r43;
	add.s32 	%r1, %r35, %r44;
	setp.gt.u32 	%p5, %r1, 3839;
	or.pred  	%p1, %p4, %p5;
	ld.global.f32 	%f1, [%rd4];
	ld.global.f32 	%f2, [%rd4+4];
	ld.global.f32 	%f3, [%rd4+8];
	ld.global.f32 	%f4, [%rd4+12];
	ld.global.f32 	%f5, [%rd4+16];
	ld.global.f32 	%f6, [%rd4+20];
	ld.global.f32 	%f7, [%rd4+24];
	ld.global.f32 	%f8, [%rd4+28];
	ld.global.f32 	%f9, [%rd4+32];
	mul.wide.u32 	%rd17, %r1, 3;
	add.s64 	%rd5, %rd16, %rd17;
	cvt.s64.s32 	%rd18, %r1;
	mul.wide.u32 	%rd19, %r1, 36;
	add.s64 	%rd6, %rd1, %rd19;
	add.s64 	%rd7, %rd2, %rd18;
	mov.b32 	%r79, -1;
	mov.f32 	%f390, %f2;
	mov.f32 	%f389, %f3;
	mov.f32 	%f388, %f5;
	mov.f32 	%f387, %f6;
	mov.f32 	%f386, %f8;
	mov.f32 	%f385, %f9;
	mov.f32 	%f359, %f3;
	mov.f32 	%f360, %f6;
	mov.f32 	%f361, %f9;
$L__BB0_2:
	mov.f32 	%f18, %f361;
	mov.f32 	%f17, %f360;
	mov.f32 	%f16, %f359;
	mov.f32 	%f361, %f385;
	mov.f32 	%f14, %f386;
	mov.f32 	%f360, %f387;
	mov.f32 	%f12, %f388;
	mov.f32 	%f359, %f389;
	mov.f32 	%f10, %f390;
	setp.gt.u32 	%p6, %r1, 3839;
	add.s32 	%r45, %r79, -2159;
	setp.lt.u32 	%p7, %r45, -2160;
	or.pred  	%p8, %p6, %p7;
	mov.f32 	%f385, %f9;
	mov.f32 	%f386, %f8;
	mov.f32 	%f376, %f7;
	mov.f32 	%f387, %f6;
	mov.f32 	%f388, %f5;
	mov.f32 	%f379, %f4;
	mov.f32 	%f389, %f3;
	mov.f32 	%f390, %f2;
	mov.f32 	%f382, %f1;
	@%p8 bra 	$L__BB0_4;
	ld.param.u64 	%rd44, [fused_collide_stream_param_2];
	add.s32 	%r46, %r79, 1;
	cvta.to.global.u64 	%rd20, %rd44;
	mul.wide.u32 	%rd21, %r1, 36;
	add.s64 	%rd22, %rd20, %rd21;
	mul.wide.u32 	%rd23, %r46, 138240;
	add.s64 	%rd24, %rd22, %rd23;
	ld.global.f32 	%f382, [%rd24];
	ld.global.f32 	%f390, [%rd24+4];
	ld.global.f32 	%f389, [%rd24+8];
	ld.global.f32 	%f379, [%rd24+12];
	ld.global.f32 	%f388, [%rd24+16];
	ld.global.f32 	%f387, [%rd24+20];
	ld.global.f32 	%f376, [%rd24+24];
	ld.global.f32 	%f386, [%rd24+28];
	ld.global.f32 	%f385, [%rd24+32];
$L__BB0_4:
	add.f32 	%f139, %f382, %f390;
	add.f32 	%f140, %f139, %f389;
	add.f32 	%f141, %f379, %f388;
	add.f32 	%f142, %f141, %f387;
	add.f32 	%f143, %f376, %f386;
	add.f32 	%f144, %f143, %f385;
	add.f32 	%f145, %f140, %f142;
	add.f32 	%f146, %f145, %f144;
	cvt.f64.f32 	%fd1, %f146;
	add.f64 	%fd2, %fd1, 0d3F1A36E2EB1C432D;
	cvt.rn.f32.f64 	%f37, %fd2;
	sub.f32 	%f147, %f144, %f140;
	div.rn.f32 	%f38, %f147, %f37;
	add.f32 	%f148, %f389, %f387;
	add.f32 	%f149, %f148, %f385;
	sub.f32 	%f150, %f149, %f382;
	sub.f32 	%f151, %f150, %f379;
	sub.f32 	%f152, %f151, %f376;
	div.rn.f32 	%f39, %f152, %f37;
	setp.eq.s32 	%p9, %r79, -1;
	@%p9 bra 	$L__BB0_18;
	@%p1 bra 	$L__BB0_11;
	ld.param.u64 	%rd45, [fused_collide_stream_param_3];
	abs.f32 	%f153, %f39;
	abs.f32 	%f154, %f38;
	setp.gt.f32 	%p10, %f154, %f153;
	selp.f32 	%f155, %f154, %f153, %p10;
	selp.f32 	%f156, %f153, %f154, %p10;
	div.rn.f32 	%f157, %f156, %f155;
	mul.f32 	%f158, %f157, %f157;
	fma.rn.f32 	%f159, %f158, 0f3B33710B, 0fBC807748;
	fma.rn.f32 	%f160, %f159, %f158, 0f3D2CDAB2;
	fma.rn.f32 	%f161, %f160, %f158, 0fBD992D10;
	fma.rn.f32 	%f162, %f161, %f158, 0f3DD9EA6C;
	fma.rn.f32 	%f163, %f162, %f158, 0fBE117CB1;
	fma.rn.f32 	%f164, %f163, %f158, 0f3E4CBCE0;
	fma.rn.f32 	%f165, %f164, %f158, 0fBEAAAA7D;
	mul.f32 	%f166, %f158, %f165;
	fma.rn.f32 	%f167, %f166, %f157, %f157;
	neg.f32 	%f168, %f167;
	fma.rn.f32 	%f169, 0f3F6EE581, 0f3FD774EB, %f168;
	selp.f32 	%f170, %f169, %f167, %p10;
	selp.f32 	%f171, 0f3F6EE581, 0f3FEEE581, %p10;
	selp.f32 	%f172, %f167, %f168, %p10;
	mov.b32 	%r47, %f39;
	fma.rn.f32 	%f173, %f171, 0f3FD774EB, %f172;
	setp.lt.s32 	%p11, %r47, 0;
	selp.f32 	%f174, %f173, %f170, %p11;
	add.f32 	%f175, %f154, %f153;
	setp.eq.f32 	%p12, %f155, 0f00000000;
	selp.f32 	%f176, 0f40490FDB, 0f00000000, %p11;
	setp.eq.f32 	%p13, %f153, %f154;
	selp.f32 	%f177, 0f4016CBE4, 0f3F490FDB, %p11;
	selp.f32 	%f178, %f177, %f174, %p13;
	selp.f32 	%f179, %f176, %f178, %p12;
	abs.f32 	%f180, %f175;
	setp.nan.f32 	%p14, %f180, %f180;
	copysign.f32 	%f181, %f38, %f179;
	selp.f32 	%f182, %f175, %f181, %p14;
	add.f32 	%f183, %f182, 0f40490FDB;
	mul.f32 	%f184, %f39, %f39;
	fma.rn.f32 	%f185, %f38, %f38, %f184;
	sqrt.rn.f32 	%f186, %f185;
	mul.f32 	%f187, %f186, 0f447A0000;
	cvt.sat.f32.f32 	%f188, %f187;
	cvt.sat.f32.f32 	%f189, %f37;
	cvta.to.global.u64 	%rd25, %rd45;
	cvt.u64.u32 	%rd26, %r1;
	add.s64 	%rd27, %rd25, %rd26;
	mul.wide.s32 	%rd28, %r79, 3840;
	add.s64 	%rd29, %rd27, %rd28;
	ld.global.u8 	%rs3, [%rd29];
	setp.eq.s16 	%p15, %rs3, 0;
	selp.f32 	%f190, %f188, 0f00000000, %p15;
	selp.f32 	%f40, %f189, 0f00000000, %p15;
	div.rn.f32 	%f191, %f183, 0f3F860A92;
	selp.f32 	%f192, %f191, 0f00000000, %p15;
	cvt.rmi.f32.f32 	%f41, %f192;
	sub.f32 	%f193, %f192, %f41;
	mov.f32 	%f194, 0f3F800000;
	sub.f32 	%f195, %f194, %f190;
	mul.f32 	%f42, %f40, %f195;
	mul.f32 	%f196, %f190, %f193;
	sub.f32 	%f197, %f194, %f196;
	mul.f32 	%f43, %f40, %f197;
	sub.f32 	%f198, %f194, %f193;
	mul.f32 	%f199, %f190, %f198;
	sub.f32 	%f200, %f194, %f199;
	mul.f32 	%f44, %f40, %f200;
	setp.eq.f32 	%p16, %f41, 0f00000000;
	setp.eq.f32 	%p17, %f41, 0f40C00000;
	or.pred  	%p18, %p16, %p17;
	mov.f32 	%f371, %f40;
	mov.f32 	%f372, %f44;
	mov.f32 	%f373, %f42;
	@%p18 bra 	$L__BB0_10;
	setp.eq.f32 	%p19, %f41, 0f3F800000;
	mov.f32 	%f371, %f43;
	mov.f32 	%f372, %f40;
	mov.f32 	%f373, %f42;
	@%p19 bra 	$L__BB0_10;
	setp.eq.f32 	%p20, %f41, 0f40000000;
	mov.f32 	%f371, %f42;
	mov.f32 	%f372, %f40;
	mov.f32 	%f373, %f44;
	@%p20 bra 	$L__BB0_10;
	setp.eq.f32 	%p21, %f41, 0f40400000;
	setp.eq.f32 	%p22, %f41, 0f40800000;
	selp.f32 	%f201, %f44, %f40, %p22;
	selp.f32 	%f371, %f42, %f201, %p21;
	selp.f32 	%f372, %f43, %f42, %p21;
	selp.f32 	%f202, %f40, %f43, %p21;
	selp.f32 	%f373, %f40, %f202, %p22;
$L__BB0_10:
	mul.f32 	%f203, %f371, 0f437F0000;
	cvt.rni.u32.f32 	%r48, %f203;
	mul.f32 	%f204, %f372, 0f437F0000;
	cvt.rni.u32.f32 	%r49, %f204;
	mul.f32 	%f205, %f373, 0f437F0000;
	cvt.rni.u32.f32 	%r50, %f205;
	mul.wide.s32 	%rd30, %r79, 11520;
	add.s64 	%rd31, %rd5, %rd30;
	st.global.u8 	[%rd31], %r48;
	st.global.u8 	[%rd31+1], %r49;
	st.global.u8 	[%rd31+2], %r50;
$L__BB0_11:
	mul.wide.s32 	%rd32, %r79, 3840;
	add.s64 	%rd33, %rd7, %rd32;
	ld.global.u8 	%rs1, [%rd33];
	setp.ne.s16 	%p23, %rs1, 0;
	@%p23 bra 	$L__BB0_13;
	mul.f32 	%f206, %f39, %f39;
	fma.rn.f32 	%f207, %f38, %f38, %f206;
	mul.f32 	%f208, %f207, 0f3FC00000;
	mov.f32 	%f209, 0f3F800000;
	sub.f32 	%f210, %f209, %f208;
	neg.f32 	%f211, %f39;
	sub.f32 	%f212, %f211, %f38;
	mul.f32 	%f213, %f37, 0f3CE38E39;
	mul.f32 	%f214, %f212, 0f40400000;
	fma.rn.f32 	%f215, %f212, 0f3FC00000, 0f3F800000;
	fma.rn.f32 	%f216, %f214, %f215, %f210;
	mul.f32 	%f217, %f216, %f213;
	sub.f32 	%f218, %f382, %f217;
	fma.rn.f32 	%f382, %f218, 0f283424DC, %f217;
	mul.f32 	%f219, %f39, 0f00000000;
	sub.f32 	%f220, %f219, %f38;
	mul.f32 	%f221, %f37, 0f3DE38E39;
	mul.f32 	%f222, %f220, 0f40400000;
	fma.rn.f32 	%f223, %f220, 0f3FC00000, 0f3F800000;
	fma.rn.f32 	%f224, %f222, %f223, %f210;
	mul.f32 	%f225, %f224, %f221;
	sub.f32 	%f226, %f390, %f225;
	fma.rn.f32 	%f390, %f226, 0f283424DC, %f225;
	sub.f32 	%f227, %f39, %f38;
	mul.f32 	%f228, %f227, 0f40400000;
	fma.rn.f32 	%f229, %f227, 0f3FC00000, 0f3F800000;
	fma.rn.f32 	%f230, %f228, %f229, %f210;
	mul.f32 	%f231, %f230, %f213;
	sub.f32 	%f232, %f389, %f231;
	fma.rn.f32 	%f389, %f232, 0f283424DC, %f231;
	mul.f32 	%f233, %f38, 0f00000000;
	sub.f32 	%f234, %f233, %f39;
	mul.f32 	%f235, %f234, 0f40400000;
	fma.rn.f32 	%f236, %f234, 0f3FC00000, 0f3F800000;
	fma.rn.f32 	%f237, %f235, %f236, %f210;
	mul.f32 	%f238, %f237, %f221;
	sub.f32 	%f239, %f379, %f238;
	fma.rn.f32 	%f379, %f239, 0f283424DC, %f238;
	add.f32 	%f240, %f233, %f219;
	mul.f32 	%f241, %f37, 0f3EE38E39;
	mul.f32 	%f242, %f240, 0f40400000;
	fma.rn.f32 	%f243, %f240, 0f3FC00000, 0f3F800000;
	fma.rn.f32 	%f244, %f242, %f243, %f210;
	mul.f32 	%f245, %f244, %f241;
	sub.f32 	%f246, %f388, %f245;
	fma.rn.f32 	%f388, %f246, 0f283424DC, %f245;
	add.f32 	%f247, %f233, %f39;
	mul.f32 	%f248, %f247, 0f40400000;
	fma.rn.f32 	%f249, %f247, 0f3FC00000, 0f3F800000;
	fma.rn.f32 	%f250, %f248, %f249, %f210;
	mul.f32 	%f251, %f250, %f221;
	sub.f32 	%f252, %f387, %f251;
	fma.rn.f32 	%f387, %f252, 0f283424DC, %f251;
	sub.f32 	%f253, %f38, %f39;
	mul.f32 	%f254, %f253, 0f40400000;
	fma.rn.f32 	%f255, %f253, 0f3FC00000, 0f3F800000;
	fma.rn.f32 	%f256, %f254, %f255, %f210;
	mul.f32 	%f257, %f256, %f213;
	sub.f32 	%f258, %f376, %f257;
	fma.rn.f32 	%f376, %f258, 0f283424DC, %f257;
	add.f32 	%f259, %f38, %f219;
	mul.f32 	%f260, %f259, 0f40400000;
	fma.rn.f32 	%f261, %f259, 0f3FC00000, 0f3F800000;
	fma.rn.f32 	%f262, %f260, %f261, %f210;
	mul.f32 	%f263, %f262, %f221;
	sub.f32 	%f264, %f386, %f263;
	fma.rn.f32 	%f386, %f264, 0f283424DC, %f263;
	add.f32 	%f265, %f38, %f39;
	mul.f32 	%f266, %f265, 0f40400000;
	fma.rn.f32 	%f267, %f265, 0f3FC00000, 0f3F800000;
	fma.rn.f32 	%f268, %f266, %f267, %f210;
	mul.f32 	%f269, %f268, %f213;
	sub.f32 	%f270, %f385, %f269;
	fma.rn.f32 	%f385, %f270, 0f283424DC, %f269;
$L__BB0_13:
	setp.gt.u32 	%p24, %r1, 3839;
	mov.b32 	%r51, %f382;
	shfl.sync.down.b32	%r85|%p25, %r51, 1, 31, -1;
	mov.b32 	%r52, %f10;
	shfl.sync.down.b32	%r84|%p26, %r52, 1, 31, -1;
	mov.b32 	%r53, %f16;
	shfl.sync.down.b32	%r83|%p27, %r53, 1, 31, -1;
	mov.b32 	%r54, %f376;
	shfl.sync.up.b32	%r6|%p28, %r54, 1, 0, -1;
	mov.b32 	%r55, %f14;
	shfl.sync.up.b32	%r7|%p29, %r55, 1, 0, -1;
	mov.b32 	%r56, %f18;
	shfl.sync.up.b32	%r8|%p30, %r56, 1, 0, -1;
	@%p24 bra 	$L__BB0_18;
	setp.eq.s16 	%p31, %rs1, 0;
	mov.u32 	%r80, %r8;
	mov.u32 	%r81, %r7;
	mov.u32 	%r82, %r6;
	mov.f32 	%f383, %f17;
	@%p31 bra 	$L__BB0_16;
	mov.u32 	%r80, %r85;
	mov.u32 	%r81, %r84;
	mov.u32 	%r82, %r83;
	mov.f32 	%f383, %f379;
	mov.f32 	%f379, %f17;
	mov.u32 	%r83, %r6;
	mov.u32 	%r84, %r7;
	mov.u32 	%r85, %r8;
$L__BB0_16:
	@%p1 bra 	$L__BB0_18;
	mul.wide.s32 	%rd34, %r79, 138240;
	add.s64 	%rd35, %rd6, %rd34;
	st.global.u32 	[%rd35], %r85;
	st.global.u32 	[%rd35+4], %r84;
	st.global.u32 	[%rd35+8], %r83;
	st.global.f32 	[%rd35+12], %f379;
	st.global.f32 	[%rd35+16], %f12;
	st.global.f32 	[%rd35+20], %f383;
	st.global.u32 	[%rd35+24], %r82;
	st.global.u32 	[%rd35+28], %r81;
	st.global.u32 	[%rd35+32], %r80;
$L__BB0_18:
	add.s32 	%r79, %r79, 1;
	setp.eq.s32 	%p32, %r79, 2160;
	@%p32 bra 	$L__BB0_31;
	bra.uni 	$L__BB0_2;
$L__BB0_19:
	mov.u32 	%r58, %ctaid.x;
	mov.u32 	%r59, %ntid.x;
	mov.u32 	%r60, %tid.x;
	mad.lo.s32 	%r61, %r58, %r59, %r60;
	shr.s32 	%r62, %r61, 31;
	shr.u32 	%r63, %r62, 27;
	add.s32 	%r64, %r61, %r63;
	and.b32  	%r65, %r64, -32;
	sub.s32 	%r66, %r61, %r65;
	add.s32 	%r67, %r66, -31;
	setp.lt.u32 	%p33, %r67, -30;
	shr.s32 	%r68, %r64, 5;
	shl.b32 	%r69, %r68, 1;
	not.b32 	%r70, %r69;
	add.s32 	%r16, %r61, %r70;
	setp.gt.u32 	%p34, %r16, 3839;
	or.pred  	%p2, %p33, %p34;
	ld.global.f32 	%f77, [%rd4];
	ld.global.f32 	%f78, [%rd4+4];
	ld.global.f32 	%f79, [%rd4+8];
	ld.global.f32 	%f80, [%rd4+12];
	ld.global.f32 	%f81, [%rd4+16];
	ld.global.f32 	%f82, [%rd4+20];
	ld.global.f32 	%f83, [%rd4+24];
	ld.global.f32 	%f84, [%rd4+28];
	ld.global.f32 	%f85, [%rd4+32];
	mul.wide.u32 	%rd36, %r16, 36;
	add.s64 	%rd8, %rd3, %rd36;
	cvt.s64.s32 	%rd37, %r16;
	add.s64 	%rd9, %rd1, %rd36;
	add.s64 	%rd10, %rd2, %rd37;
	mov.b32 	%r86, -1;
	mov.f32 	%f425, %f78;
	mov.f32 	%f424, %f79;
	mov.f32 	%f423, %f81;
	mov.f32 	%f422, %f82;
	mov.f32 	%f421, %f84;
	mov.f32 	%f420, %f85;
	mov.f32 	%f397, %f79;
	mov.f32 	%f398, %f82;
	mov.f32 	%f399, %f85;
$L__BB0_20:
	mov.f32 	%f86, %f399;
	mov.f32 	%f94, %f398;
	mov.f32 	%f93, %f397;
	mov.f32 	%f399, %f420;
	mov.f32 	%f91, %f421;
	mov.f32 	%f398, %f422;
	mov.f32 	%f89, %f423;
	mov.f32 	%f397, %f424;
	mov.f32 	%f87, %f425;
	setp.gt.u32 	%p35, %r16, 3839;
	add.s32 	%r71, %r86, -2159;
	setp.lt.u32 	%p36, %r71, -2160;
	or.pred  	%p37, %p35, %p36;
	mov.f32 	%f420, %f85;
	mov.f32 	%f421, %f84;
	mov.f32 	%f411, %f83;
	mov.f32 	%f422, %f82;
	mov.f32 	%f423, %f81;
	mov.f32 	%f414, %f80;
	mov.f32 	%f424, %f79;
	mov.f32 	%f425, %f78;
	mov.f32 	%f417, %f77;
	@%p37 bra 	$L__BB0_22;
	add.s32 	%r72, %r86, 1;
	mul.wide.u32 	%rd38, %r72, 138240;
	add.s64 	%rd39, %rd8, %rd38;
	ld.global.f32 	%f417, [%rd39];
	ld.global.f32 	%f425, [%rd39+4];
	ld.global.f32 	%f424, [%rd39+8];
	ld.global.f32 	%f414, [%rd39+12];
	ld.global.f32 	%f423, [%rd39+16];
	ld.global.f32 	%f422, [%rd39+20];
	ld.global.f32 	%f411, [%rd39+24];
	ld.global.f32 	%f421, [%rd39+28];
	ld.global.f32 	%f420, [%rd39+32];
$L__BB0_22:
	setp.eq.s32 	%p38, %r86, -1;
	@%p38 bra 	$L__BB0_30;
	mul.wide.s32 	%rd40, %r86, 3840;
	add.s64 	%rd41, %rd10, %rd40;
	ld.global.u8 	%rs2, [%rd41];
	setp.ne.s16 	%p39, %rs2, 0;
	@%p39 bra 	$L__BB0_25;
	add.f32 	%f271, %f417, %f425;
	add.f32 	%f272, %f271, %f424;
	add.f32 	%f273, %f411, %f421;
	add.f32 	%f274, %f273, %f420;
	add.f32 	%f275, %f414, %f423;
	add.f32 	%f276, %f275, %f422;
	add.f32 	%f277, %f272, %f276;
	add.f32 	%f278, %f277, %f274;
	cvt.f64.f32 	%fd3, %f278;
	add.f64 	%fd4, %fd3, 0d3F1A36E2EB1C432D;
	cvt.rn.f32.f64 	%f279, %fd4;
	sub.f32 	%f280, %f274, %f272;
	div.rn.f32 	%f281, %f280, %f279;
	add.f32 	%f282, %f424, %f422;
	add.f32 	%f283, %f282, %f420;
	sub.f32 	%f284, %f283, %f417;
	sub.f32 	%f285, %f284, %f414;
	sub.f32 	%f286, %f285, %f411;
	div.rn.f32 	%f287, %f286, %f279;
	mul.f32 	%f288, %f287, %f287;
	fma.rn.f32 	%f289, %f281, %f281, %f288;
	mul.f32 	%f290, %f289, 0f3FC00000;
	mov.f32 	%f291, 0f3F800000;
	sub.f32 	%f292, %f291, %f290;
	neg.f32 	%f293, %f287;
	sub.f32 	%f294, %f293, %f281;
	mul.f32 	%f295, %f279, 0f3CE38E39;
	mul.f32 	%f296, %f294, 0f40400000;
	fma.rn.f32 	%f297, %f294, 0f3FC00000, 0f3F800000;
	fma.rn.f32 	%f298, %f296, %f297, %f292;
	mul.f32 	%f299, %f298, %f295;
	sub.f32 	%f300, %f417, %f299;
	fma.rn.f32 	%f417, %f300, 0f283424DC, %f299;
	mul.f32 	%f301, %f287, 0f00000000;
	sub.f32 	%f302, %f301, %f281;
	mul.f32 	%f303, %f279, 0f3DE38E39;
	mul.f32 	%f304, %f302, 0f40400000;
	fma.rn.f32 	%f305, %f302, 0f3FC00000, 0f3F800000;
	fma.rn.f32 	%f306, %f304, %f305, %f292;
	mul.f32 	%f307, %f306, %f303;
	sub.f32 	%f308, %f425, %f307;
	fma.rn.f32 	%f425, %f308, 0f283424DC, %f307;
	sub.f32 	%f309, %f287, %f281;
	mul.f32 	%f310, %f309, 0f40400000;
	fma.rn.f32 	%f311, %f309, 0f3FC00000, 0f3F800000;
	fma.rn.f32 	%f312, %f310, %f311, %f292;
	mul.f32 	%f313, %f312, %f295;
	sub.f32 	%f314, %f424, %f313;
	fma.rn.f32 	%f424, %f314, 0f283424DC, %f313;
	mul.f32 	%f315, %f281, 0f00000000;
	sub.f32 	%f316, %f315, %f287;
	mul.f32 	%f317, %f316, 0f40400000;
	fma.rn.f32 	%f318, %f316, 0f3FC00000, 0f3F800000;
	fma.rn.f32 	%f319, %f317, %f318, %f292;
	mul.f32 	%f320, %f319, %f303;
	sub.f32 	%f321, %f414, %f320;
	fma.rn.f32 	%f414, %f321, 0f283424DC, %f320;
	add.f32 	%f322, %f315, %f301;
	mul.f32 	%f323, %f279, 0f3EE38E39;
	mul.f32 	%f324, %f322, 0f40400000;
	fma.rn.f32 	%f325, %f322, 0f3FC00000, 0f3F800000;
	fma.rn.f32 	%f326, %f324, %f325, %f292;
	mul.f32 	%f327, %f326, %f323;
	sub.f32 	%f328, %f423, %f327;
	fma.rn.f32 	%f423, %f328, 0f283424DC, %f327;
	add.f32 	%f329, %f315, %f287;
	mul.f32 	%f330, %f329, 0f40400000;
	fma.rn.f32 	%f331, %f329, 0f3FC00000, 0f3F800000;
	fma.rn.f32 	%f332, %f330, %f331, %f292;
	mul.f32 	%f333, %f332, %f303;
	sub.f32 	%f334, %f422, %f333;
	fma.rn.f32 	%f422, %f334, 0f283424DC, %f333;
	sub.f32 	%f335, %f281, %f287;
	mul.f32 	%f336, %f335, 0f40400000;
	fma.rn.f32 	%f337, %f335, 0f3FC00000, 0f3F800000;
	fma.rn.f32 	%f338, %f336, %f337, %f292;
	mul.f32 	%f339, %f338, %f295;
	sub.f32 	%f340, %f411, %f339;
	fma.rn.f32 	%f411, %f340, 0f283424DC, %f339;
	add.f32 	%f341, %f281, %f301;
	mul.f32 	%f342, %f341, 0f40400000;
	fma.rn.f32 	%f343, %f341, 0f3FC00000, 0f3F800000;
	fma.rn.f32 	%f344, %f342, %f343, %f292;
	mul.f32 	%f345, %f344, %f303;
	sub.f32 	%f346, %f421, %f345;
	fma.rn.f32 	%f421, %f346, 0f283424DC, %f345;
	add.f32 	%f347, %f281, %f287;
	mul.f32 	%f348, %f347, 0f40400000;
	fma.rn.f32 	%f349, %f347, 0f3FC00000, 0f3F800000;
	fma.rn.f32 	%f350, %f348, %f349, %f292;
	mul.f32 	%f351, %f350, %f295;
	sub.f32 	%f352, %f420, %f351;
	fma.rn.f32 	%f420, %f352, 0f283424DC, %f351;
$L__BB0_25:
	setp.gt.u32 	%p40, %r16, 3839;
	mov.b32 	%r73, %f417;
	shfl.sync.down.b32	%r92|%p41, %r73, 1, 31, -1;
	mov.b32 	%r74, %f87;
	shfl.sync.down.b32	%r91|%p42, %r74, 1, 31, -1;
	mov.b32 	%r75, %f93;
	shfl.sync.down.b32	%r90|%p43, %r75, 1, 31, -1;
	mov.b32 	%r76, %f411;
	shfl.sync.up.b32	%r21|%p44, %r76, 1, 0, -1;
	mov.b32 	%r77, %f91;
	shfl.sync.up.b32	%r22|%p45, %r77, 1, 0, -1;
	mov.b32 	%r78, %f86;
	shfl.sync.up.b32	%r23|%p46, %r78, 1, 0, -1;
	@%p40 bra 	$L__BB0_30;
	setp.eq.s16 	%p47, %rs2, 0;
	mov.u32 	%r87, %r23;
	mov.u32 	%r88, %r22;
	mov.u32 	%r89, %r21;
	mov.f32 	%f418, %f94;
	@%p47 bra 	$L__BB0_28;
	mov.u32 	%r87, %r92;
	mov.u32 	%r88, %r91;
	mov.u32 	%r89, %r90;
	mov.f32 	%f418, %f414;
	mov.f32 	%f414, %f94;
	mov.u32 	%r90, %r21;
	mov.u32 	%r91, %r22;
	mov.u32 	%r92, %r23;
$L__BB0_28:
	@%p2 bra 	$L__BB0_30;
	mul.wide.s32 	%rd42, %r86, 138240;
	add.s64 	%rd43, %rd9, %rd42;
	st.global.u32 	[%rd43], %r92;
	st.global.u32 	[%rd43+4], %r91;
	st.global.u32 	[%rd43+8], %r90;
	st.global.f32 	[%rd43+12], %f414;
	st.global.f32 	[%rd43+16], %f89;
	st.global.f32 	[%rd43+20], %f418;
	st.global.u32 	[%rd43+24], %r89;
	st.global.u32 	[%rd43+28], %r88;
	st.global.u32 	[%rd43+32], %r87;
$L__BB0_30:
	add.s32 	%r86, %r86, 1;
	setp.ne.s32 	%p48, %r86, 2160;
	@%p48 bra 	$L__BB0_20;
$L__BB0_31:
	ret;

}


// ===== COMPILED SASS (sm_100) =====

	.target	sm_100

	.elftype	@"ET_EXEC"


//--------------------- .note.nv.tkinfo           --------------------------
	.section	.note.nv.tkinfo,"",@"SHT_NOTE"
	.sectionflags	@"SHF_NOTE_NV_TKINFO"
	.tkinfo
        /*0018*/ 	.word	0x00000002
        /*0030*/ 	.string	""
        /*0030*/ 	.string	"ptxas"
        /*0030*/ 	.string	"Cuda compilation tools, release 13.0, V13.0.88"
        /*0030*/ 	.string	"Build cuda_13.0.r13.0/compiler.36424714_0"
        /*0030*/ 	.string	"-arch sm_100 -m 64 "



//--------------------- .note.nv.cuinfo           --------------------------
	.section	.note.nv.cuinfo,"",@"SHT_NOTE"
	.sectionflags	@"SHF_NOTE_NV_CUINFO"
        /*0018*/ 	.short	0x0002
        /*001a*/ 	.short	0x0064
        /*001c*/ 	.short	0x0082
	.zero		2


//--------------------- .nv.info                  --------------------------
	.section	.nv.info,"",@"SHT_CUDA_INFO"
	.align	4


	//----- nvinfo : EIATTR_REGCOUNT
	.align		4
        /*0000*/ 	.byte	0x04, 0x2f
        /*0002*/ 	.short	(.L_2 - .L_1)
	.align		4
.L_1:
        /*0004*/ 	.word	index@(fused_collide_stream)
        /*0008*/ 	.word	0x00000037


	//----- nvinfo : EIATTR_FRAME_SIZE
	.align		4
.L_2:
        /*000c*/ 	.byte	0x04, 0x11
        /*000e*/ 	.short	(.L_4 - .L_3)
	.align		4
.L_3:
        /*0010*/ 	.word	index@($__internal_1_$__cuda_sm3x_div_rn_noftz_f32_slowpath)
        /*0014*/ 	.word	0x00000000


	//----- nvinfo : EIATTR_FRAME_SIZE
	.align		4
.L_4:
        /*0018*/ 	.byte	0x04, 0x11
        /*001a*/ 	.short	(.L_6 - .L_5)
	.align		4
.L_5:
        /*001c*/ 	.word	index@($__internal_0_$__cuda_sm20_sqrt_rn_f32_slowpath)
        /*0020*/ 	.word	0x00000000


	//----- nvinfo : EIATTR_FRAME_SIZE
	.align		4
.L_6:
        /*0024*/ 	.byte	0x04, 0x11
        /*0026*/ 	.short	(.L_8 - .L_7)
	.align		4
.L_7:
        /*0028*/ 	.word	index@(fused_collide_stream)
        /*002c*/ 	.word	0x00000000


	//----- nvinfo : EIATTR_MIN_STACK_SIZE
	.align		4
.L_8:
        /*0030*/ 	.byte	0x04, 0x12
        /*0032*/ 	.short	(.L_10 - .L_9)
	.align		4
.L_9:
        /*0034*/ 	.word	index@(fused_collide_stream)
        /*0038*/ 	.word	0x00000000
.L_10:


//--------------------- .nv.compat                --------------------------
	.section	.nv.compat,"",@"SHT_CUDA_COMPAT_INFO"
	.align	4
        /*0000*/ 	.byte	0x02, 0x09, 0x00, 0x00, 0x02, 0x02, 0x01, 0x00, 0x02, 0x05, 0x05, 0x00, 0x03, 0x07, 0x01, 0x01
        /*0010*/ 	.byte	0x02, 0x03, 0x00, 0x00, 0x02, 0x06, 0x01, 0x00, 0x04, 0x0b, 0x08, 0x00, 0x01, 0x00, 0x00, 0x00
        /*0020*/ 	.byte	0x00, 0x00, 0x00, 0x00


//--------------------- .nv.info.fused_collide_stream --------------------------
	.section	.nv.info.fused_collide_stream,"",@"SHT_CUDA_INFO"
	.sectionflags	@""
	.align	4


	//----- nvinfo : EIATTR_CUDA_API_VERSION
	.align		4
        /*0000*/ 	.byte	0x04, 0x37
        /*0002*/ 	.short	(.L_12 - .L_11)
.L_11:
        /*0004*/ 	.word	0x00000082


	//----- nvinfo : EIATTR_KPARAM_INFO
	.align		4
.L_12:
        /*0008*/ 	.byte	0x04, 0x17
        /*000a*/ 	.short	(.L_14 - .L_13)
.L_13:
        /*000c*/ 	.word	0x00000000
        /*0010*/ 	.short	0x0004
        /*0012*/ 	.short	0x0020
        /*0014*/ 	.byte	0x00, 0xf5, 0x21, 0x00


	//----- nvinfo : EIATTR_KPARAM_INFO
	.align		4
.L_14:
        /*0018*/ 	.byte	0x04, 0x17
        /*001a*/ 	.short	(.L_16 - .L_15)
.L_15:
        /*001c*/ 	.word	0x00000000
        /*0020*/ 	.short	0x0003
        /*0022*/ 	.short	0x0018
        /*0024*/ 	.byte	0x00, 0xf5, 0x21, 0x00


	//----- nvinfo : EIATTR_KPARAM_INFO
	.align		4
.L_16:
        /*0028*/ 	.byte	0x04, 0x17
        /*002a*/ 	.short	(.L_18 - .L_17)
.L_17:
        /*002c*/ 	.word	0x00000000
        /*0030*/ 	.short	0x0002
        /*0032*/ 	.short	0x0010
        /*0034*/ 	.byte	0x00, 0xf5, 0x21, 0x00


	//----- nvinfo : EIATTR_KPARAM_INFO
	.align		4
.L_18:
        /*0038*/ 	.byte	0x04, 0x17
        /*003a*/ 	.short	(.L_20 - .L_19)
.L_19:
        /*003c*/ 	.word	0x00000000
        /*0040*/ 	.short	0x0001
        /*0042*/ 	.short	0x0008
        /*0044*/ 	.byte	0x00, 0xf5, 0x21, 0x00


	//----- nvinfo : EIATTR_KPARAM_INFO
	.align		4
.L_20:
        /*0048*/ 	.byte	0x04, 0x17
        /*004a*/ 	.short	(.L_22 - .L_21)
.L_21:
        /*004c*/ 	.word	0x00000000
        /*0050*/ 	.short	0x0000
        /*0052*/ 	.short	0x0000
        /*0054*/ 	.byte	0x00, 0xf5, 0x21, 0x00


	//----- nvinfo : EIATTR_SPARSE_MMA_MASK
	.align		4
.L_22:
        /*0058*/ 	.byte	0x03, 0x50
        /*005a*/ 	.short	0x0000


	//----- nvinfo : EIATTR_MAXREG_COUNT
	.align		4
        /*005c*/ 	.byte	0x03, 0x1b
        /*005e*/ 	.short	0x00ff


	//----- nvinfo : EIATTR_MERCURY_ISA_VERSION
	.align		4
        /*0060*/ 	.byte	0x03, 0x5f
        /*0062*/ 	.short	0x0101


	//----- nvinfo : EIATTR_COOP_GROUP_MASK_REGIDS
	.align		4
        /*0064*/ 	.byte	0x04, 0x29
        /*0066*/ 	.short	(.L_24 - .L_23)


	//   ....[0]....
.L_23:
        /*0068*/ 	.word	0xffffffff


	//   ....[1]....
        /*006c*/ 	.word	0xffffffff


	//   ....[2]....
        /*0070*/ 	.word	0xffffffff


	//   ....[3]....
        /*0074*/ 	.word	0xffffffff


	//   ....[4]....
        /*0078*/ 	.word	0xffffffff


	//   ....[5]....
        /*007c*/ 	.word	0xffffffff


	//   ....[6]....
        /*0080*/ 	.word	0xffffffff


	//   ....[7]....
        /*0084*/ 	.word	0xffffffff


	//   ....[8]....
        /*0088*/ 	.word	0xffffffff


	//   ....[9]....
        /*008c*/ 	.word	0xffffffff


	//   ....[10]....
        /*0090*/ 	.word	0xffffffff


	//   ....[11]....
        /*0094*/ 	.word	0xffffffff


	//----- nvinfo : EIATTR_COOP_GROUP_INSTR_OFFSETS
	.align		4
.L_24:
        /*0098*/ 	.byte	0x04, 0x28
        /*009a*/ 	.short	(.L_26 - .L_25)


	//   ....[0]....
.L_25:
        /*009c*/ 	.word	0x00001580


	//   ....[1]....
        /*00a0*/ 	.word	0x000015a0


	//   ....[2]....
        /*00a4*/ 	.word	0x000015b0


	//   ....[3]....
        /*00a8*/ 	.word	0x000015c0


	//   ....[4]....
        /*00ac*/ 	.word	0x000015d0


	//   ....[5]....
        /*00b0*/ 	.word	0x000015e0


	//   ....[6]....
        /*00b4*/ 	.word	0x00002450


	//   ....[7]....
        /*00b8*/ 	.word	0x00002470


	//   ....[8]....
        /*00bc*/ 	.word	0x00002480


	//   ....[9]....
        /*00c0*/ 	.word	0x00002490


	//   ....[10]....
        /*00c4*/ 	.word	0x000024a0


	//   ....[11]....
        /*00c8*/ 	.word	0x000024b0


	//----- nvinfo : EIATTR_VRC_CTA_INIT_COUNT
	.align		4
.L_26:
        /*00cc*/ 	.byte	0x02, 0x4a
	.zero		1
	.zero		1


	//----- nvinfo : EIATTR_EXIT_INSTR_OFFSETS
	.align		4
        /*00d0*/ 	.byte	0x04, 0x1c
        /*00d2*/ 	.short	(.L_28 - .L_27)


	//   ....[0]....
.L_27:
        /*00d4*/ 	.word	0x000017b0


	//   ....[1]....
        /*00d8*/ 	.word	0x00002690


	//----- nvinfo : EIATTR_CRS_STACK_SIZE
	.align		4
.L_28:
        /*00dc*/ 	.byte	0x04, 0x1e
        /*00de*/ 	.short	(.L_30 - .L_29)
.L_29:
        /*00e0*/ 	.word	0x00000000


	//----- nvinfo : EIATTR_CBANK_PARAM_SIZE
	.align		4
.L_30:
        /*00e4*/ 	.byte	0x03, 0x19
        /*00e6*/ 	.short	0x0028


	//----- nvinfo : EIATTR_PARAM_CBANK
	.align		4
        /*00e8*/ 	.byte	0x04, 0x0a
        /*00ea*/ 	.short	(.L_32 - .L_31)
	.align		4
.L_31:
        /*00ec*/ 	.word	index@(.nv.constant0.fused_collide_stream)
        /*00f0*/ 	.short	0x0380
        /*00f2*/ 	.short	0x0028


	//----- nvinfo : EIATTR_SW_WAR
	.align		4
.L_32:
        /*00f4*/ 	.byte	0x04, 0x36
        /*00f6*/ 	.short	(.L_34 - .L_33)
.L_33:
        /*00f8*/ 	.word	0x00000008
.L_34:


//--------------------- .nv.callgraph             --------------------------
	.section	.nv.callgraph,"",@"SHT_CUDA_CALLGRAPH"
	.align	4
	.sectionentsize	8
	.align		4
        /*0000*/ 	.word	0x00000000
	.align		4
        /*0004*/ 	.word	0xffffffff
	.align		4
        /*0008*/ 	.word	0x00000000
	.align		4
        /*000c*/ 	.word	0xfffffffe
	.align		4
        /*0010*/ 	.word	0x00000000
	.align		4
        /*0014*/ 	.word	0xfffffffd
	.align		4
        /*0018*/ 	.word	0x00000000
	.align		4
        /*001c*/ 	.word	0xfffffffc


//--------------------- .nv.constant3             --------------------------
	.section	.nv.constant3,"a",@progbits
	.align	4
.nv.constant3:
	.type		w,@object
	.size		w,(.L_0 - w)
w:
        /*0000*/ 	.byte	0x39, 0x8e, 0xe3, 0x3c, 0x39, 0x8e, 0xe3, 0x3d, 0x39, 0x8e, 0xe3, 0x3c, 0x39, 0x8e, 0xe3, 0x3d
        /*0010*/ 	.byte	0x39, 0x8e, 0xe3, 0x3e, 0x39, 0x8e, 0xe3, 0x3d, 0x39, 0x8e, 0xe3, 0x3c, 0x39, 0x8e, 0xe3, 0x3d
        /*0020*/ 	.byte	0x39, 0x8e, 0xe3, 0x3c
.L_0:


//--------------------- .text.fused_collide_stream --------------------------
	.section	.text.fused_collide_stream,"ax",@progbits
	.align	128
        .global         fused_collide_stream
        .type           fused_collide_stream,@function
        .size           fused_collide_stream,(.L_x_44 - fused_collide_stream)
        .other          fused_collide_stream,@"STO_CUDA_ENTRY STV_DEFAULT"
fused_collide_stream:
.text.fused_collide_stream:
[----:B------:R-:W-:Y:S01]  /*0000*/  LDC R1, c[0x0][0x37c] ;  /* 0x0000df00ff017b82 */ /* 0x000fe20000000800 */
[----:B------:R-:W0:Y:S01]  /*0010*/  LDCU.64 UR6, c[0x0][0x388] ;  /* 0x00007100ff0677ac */ /* 0x000e220008000a00 */
[----:B------:R-:W1:Y:S01]  /*0020*/  LDCU.64 UR4, c[0x0][0x358] ;  /* 0x00006b00ff0477ac */ /* 0x000e620008000a00 */
[----:B0-----:R-:W-:-:S04]  /*0030*/  UISETP.NE.U32.AND UP0, UPT, UR6, URZ, UPT ;  /* 0x000000ff0600728c */ /* 0x001fc8000bf05070 */
[----:B------:R-:W-:-:S09]  /*0040*/  UISETP.NE.AND.EX UP0, UPT, UR7, URZ, UPT, UP0 ;  /* 0x000000ff0700728c */ /* 0x000fd2000bf05300 */
[----:B-1----:R-:W-:Y:S05]  /*0050*/  BRA.U !UP0, `(.L_x_0) ;  /* 0x0000001508dc7547 */ /* 0x002fea000b800000 */
[----:B------:R-:W0:Y:S01]  /*0060*/  LDC.64 R2, c[0x0][0x3a0] ;  /* 0x0000e800ff027b82 */ /* 0x000e220000000a00 */
[----:B------:R-:W1:Y:S07]  /*0070*/  S2R R5, SR_TID.X ;  /* 0x0000000000057919 */ /* 0x000e6e0000002100 */
[----:B------:R-:W1:Y:S08]  /*0080*/  S2UR UR6, SR_CTAID.X ;  /* 0x00000000000679c3 */ /* 0x000e700000002500 */
[----:B------:R-:W1:Y:S08]  /*0090*/  LDC R0, c[0x0][0x360] ;  /* 0x0000d800ff007b82 */ /* 0x000e700000000800 */
[----:B------:R-:W2:Y:S01]  /*00a0*/  LDC.64 R24, c[0x0][0x388] ;  /* 0x0000e200ff187b82 */ /* 0x000ea20000000a00 */
[----:B0-----:R-:W3:Y:S07]  /*00b0*/  LDG.E R40, desc[UR4][R2.64+0x4] ;  /* 0x0000040402287981 */ /* 0x001eee000c1e1900 */
[----:B------:R-:W0:Y:S01]  /*00c0*/  LDC.64 R26, c[0x0][0x380] ;  /* 0x0000e000ff1a7b82 */ /* 0x000e220000000a00 */
[----:B------:R-:W4:Y:S01]  /*00d0*/  LDG.E R39, desc[UR4][R2.64+0x8] ;  /* 0x0000080402277981 */ /* 0x000f22000c1e1900 */
[----:B------:R-:W-:Y:S01]  /*00e0*/  MOV R29, 0xffffffff ;  /* 0xffffffff001d7802 */ /* 0x000fe20000000f00 */
[----:B------:R-:W0:Y:S02]  /*00f0*/  LDCU.64 UR8, c[0x0][0x398] ;  /* 0x00007300ff0877ac */ /* 0x000e240008000a00 */
[----:B------:R-:W4:Y:S04]  /*0100*/  LDG.E R38, desc[UR4][R2.64+0x10] ;  /* 0x0000100402267981 */ /* 0x000f28000c1e1900 */
[----:B------:R-:W4:Y:S04]  /*0110*/  LDG.E R37, desc[UR4][R2.64+0x14] ;  /* 0x0000140402257981 */ /* 0x000f28000c1e1900 */
[----:B------:R-:W4:Y:S04]  /*0120*/  LDG.E R36, desc[UR4][R2.64+0x1c] ;  /* 0x00001c0402247981 */ /* 0x000f28000c1e1900 */
[----:B------:R-:W4:Y:S04]  /*0130*/  LDG.E R35, desc[UR4][R2.64+0x20] ;  /* 0x0000200402237981 */ /* 0x000f28000c1e1900 */
[----:B------:R0:W5:Y:S04]  /*0140*/  LDG.E R34, desc[UR4][R2.64] ;  /* 0x0000000402227981 */ /* 0x000168000c1e1900 */
[----:B------:R0:W5:Y:S04]  /*0150*/  LDG.E R33, desc[UR4][R2.64+0xc] ;  /* 0x00000c0402217981 */ /* 0x000168000c1e1900 */
[----:B------:R0:W5:Y:S01]  /*0160*/  LDG.E R32, desc[UR4][R2.64+0x18] ;  /* 0x0000180402207981 */ /* 0x000162000c1e1900 */
[----:B-1----:R-:W-:Y:S01]  /*0170*/  IMAD R0, R0, UR6, R5 ;  /* 0x0000000600007c24 */ /* 0x002fe2000f8e0205 */
[----:B------:R-:W1:Y:S04]  /*0180*/  LDCU.64 UR6, c[0x0][0x398] ;  /* 0x00007300ff0677ac */ /* 0x000e680008000a00 */
[----:B------:R-:W-:-:S04]  /*0190*/  SHF.R.S32.HI R5, RZ, 0x1f, R0 ;  /* 0x0000001fff057819 */ /* 0x000fc80000011400 */
[----:B------:R-:W-:-:S04]  /*01a0*/  LEA.HI R5, R5, R0, RZ, 0x5 ;  /* 0x0000000005057211 */ /* 0x000fc800078f28ff */
[----:B------:R-:W-:Y:S02]  /*01b0*/  SHF.R.S32.HI R4, RZ, 0x5, R5 ;  /* 0x00000005ff047819 */ /* 0x000fe40000011405 */
[----:B------:R-:W-:Y:S02]  /*01c0*/  LOP3.LUT R5, R5, 0xffffffe0, RZ, 0xc0, !PT ;  /* 0xffffffe005057812 */ /* 0x000fe400078ec0ff */
[----:B------:R-:W-:Y:S02]  /*01d0*/  SHF.L.U32 R4, R4, 0x1, RZ ;  /* 0x0000000104047819 */ /* 0x000fe400000006ff */
[----:B------:R-:W-:Y:S02]  /*01e0*/  IADD3 R5, PT, PT, R0, -0x1f, -R5 ;  /* 0xffffffe100057810 */ /* 0x000fe40007ffe805 */
[----:B------:R-:W-:-:S04]  /*01f0*/  LOP3.LUT R7, RZ, R4, RZ, 0x33, !PT ;  /* 0x00000004ff077212 */ /* 0x000fc800078e33ff */
[----:B------:R-:W-:-:S04]  /*0200*/  IADD3 R30, PT, PT, R0, R7, RZ ;  /* 0x00000007001e7210 */ /* 0x000fc80007ffe0ff */
[C---:B------:R-:W-:Y:S01]  /*0210*/  ISETP.GT.U32.AND P0, PT, R30.reuse, 0xeff, PT ;  /* 0x00000eff1e00780c */ /* 0x040fe20003f04070 */
[C---:B--2---:R-:W-:Y:S01]  /*0220*/  IMAD.WIDE.U32 R24, R30.reuse, 0x3, R24 ;  /* 0x000000031e187825 */ /* 0x044fe200078e0018 */
[C---:B-1----:R-:W-:Y:S02]  /*0230*/  IADD3 R44, P1, PT, R30.reuse, UR6, RZ ;  /* 0x000000061e2c7c10 */ /* 0x042fe4000ff3e0ff */
[----:B------:R-:W-:Y:S01]  /*0240*/  ISETP.LT.U32.OR P0, PT, R5, -0x1e, P0 ;  /* 0xffffffe20500780c */ /* 0x000fe20000701470 */
[C---:B0-----:R-:W-:Y:S01]  /*0250*/  IMAD.WIDE.U32 R26, R30.reuse, 0x24, R26 ;  /* 0x000000241e1a7825 */ /* 0x041fe200078e001a */
[----:B------:R-:W-:Y:S02]  /*0260*/  LEA.HI.X.SX32 R31, R30, UR7, 0x1, P1 ;  /* 0x000000071e1f7c11 */ /* 0x000fe400088f0eff */
[----:B---3--:R-:W-:Y:S02]  /*0270*/  MOV R28, R40 ;  /* 0x00000028001c7202 */ /* 0x008fe40000000f00 */
[----:B----4-:R-:W-:-:S02]  /*0280*/  MOV R23, R39 ;  /* 0x0000002700177202 */ /* 0x010fc40000000f00 */
[----:B------:R-:W-:Y:S02]  /*0290*/  MOV R22, R39 ;  /* 0x0000002700167202 */ /* 0x000fe40000000f00 */
[----:B------:R-:W-:Y:S02]  /*02a0*/  MOV R21, R38 ;  /* 0x0000002600157202 */ /* 0x000fe40000000f00 */
[-C--:B------:R-:W-:Y:S02]  /*02b0*/  MOV R20, R37.reuse ;  /* 0x0000002500147202 */ /* 0x080fe40000000f00 */
[----:B------:R-:W-:Y:S02]  /*02c0*/  MOV R19, R37 ;  /* 0x0000002500137202 */ /* 0x000fe40000000f00 */
[----:B------:R-:W-:Y:S02]  /*02d0*/  MOV R18, R36 ;  /* 0x0000002400127202 */ /* 0x000fe40000000f00 */
[----:B------:R-:W-:-:S02]  /*02e0*/  MOV R17, R35 ;  /* 0x0000002300117202 */ /* 0x000fc40000000f00 */
[----:B------:R-:W-:-:S07]  /*02f0*/  MOV R16, R35 ;  /* 0x0000002300107202 */ /* 0x000fce0000000f00 */
.L_x_20:
[----:B----4-:R-:W-:Y:S02]  /*0300*/  IADD3 R0, PT, PT, R29, -0x86f, RZ ;  /* 0xfffff7911d007810 */ /* 0x010fe40007ffe0ff */
[----:B0-2---:R-:W-:Y:S02]  /*0310*/  MOV R15, R28 ;  /* 0x0000001c000f7202 */ /* 0x005fe40000000f00 */
[----:B------:R-:W-:Y:S02]  /*0320*/  ISETP.GE.U32.AND P1, PT, R0, -0x870, PT ;  /* 0xfffff7900000780c */ /* 0x000fe40003f26070 */
[----:B------:R-:W-:Y:S02]  /*0330*/  MOV R14, R21 ;  /* 0x00000015000e7202 */ /* 0x000fe40000000f00 */
[----:B------:R-:W-:Y:S02]  /*0340*/  ISETP.GT.U32.OR P1, PT, R30, 0xeff, !P1 ;  /* 0x00000eff1e00780c */ /* 0x000fe40004f24470 */
[----:B-----5:R-:W-:-:S02]  /*0350*/  MOV R9, R34 ;  /* 0x0000002200097202 */ /* 0x020fc40000000f00 */
[----:B------:R-:W-:Y:S02]  /*0360*/  MOV R8, R33 ;  /* 0x0000002100087202 */ /* 0x000fe40000000f00 */
[----:B------:R-:W-:Y:S02]  /*0370*/  MOV R28, R40 ;  /* 0x00000028001c7202 */ /* 0x000fe40000000f00 */
[----:B------:R-:W-:Y:S02]  /*0380*/  MOV R21, R38 ;  /* 0x0000002600157202 */ /* 0x000fe40000000f00 */
[----:B------:R-:W-:Y:S02]  /*0390*/  MOV R13, R18 ;  /* 0x00000012000d7202 */ /* 0x000fe40000000f00 */
[----:B------:R-:W-:Y:S01]  /*03a0*/  MOV R12, R22 ;  /* 0x00000016000c7202 */ /* 0x000fe20000000f00 */
[----:B-1----:R-:W0:Y:S01]  /*03b0*/  @!P1 LDC.64 R4, c[0x0][0x390] ;  /* 0x0000e400ff049b82 */ /* 0x002e220000000a00 */
[----:B------:R-:W-:-:S02]  /*03c0*/  @!P1 IADD3 R3, PT, PT, R29, 0x1, RZ ;  /* 0x000000011d039810 */ /* 0x000fc40007ffe0ff */
[----:B------:R-:W-:Y:S02]  /*03d0*/  MOV R11, R19 ;  /* 0x00000013000b7202 */ /* 0x000fe40000000f00 */
[----:B------:R-:W-:Y:S02]  /*03e0*/  MOV R7, R32 ;  /* 0x0000002000077202 */ /* 0x000fe40000000f00 */
[----:B------:R-:W-:Y:S02]  /*03f0*/  MOV R19, R20 ;  /* 0x0000001400137202 */ /* 0x000fe40000000f00 */
[----:B------:R-:W-:Y:S02]  /*0400*/  MOV R22, R23 ;  /* 0x0000001700167202 */ /* 0x000fe40000000f00 */
[----:B------:R-:W-:Y:S02]  /*0410*/  MOV R18, R36 ;  /* 0x0000002400127202 */ /* 0x000fe40000000f00 */
[----:B------:R-:W-:-:S02]  /*0420*/  MOV R23, R39 ;  /* 0x0000002700177202 */ /* 0x000fc40000000f00 */
[----:B------:R-:W-:Y:S02]  /*0430*/  MOV R20, R37 ;  /* 0x0000002500147202 */ /* 0x000fe40000000f00 */
[----:B------:R-:W-:Y:S02]  /*0440*/  MOV R10, R16 ;  /* 0x00000010000a7202 */ /* 0x000fe40000000f00 */
[----:B------:R-:W-:Y:S02]  /*0450*/  MOV R16, R17 ;  /* 0x0000001100107202 */ /* 0x000fe40000000f00 */
[----:B------:R-:W-:Y:S01]  /*0460*/  MOV R17, R35 ;  /* 0x0000002300117202 */ /* 0x000fe20000000f00 */
[----:B0-----:R-:W-:-:S04]  /*0470*/  @!P1 IMAD.WIDE.U32 R4, R30, 0x24, R4 ;  /* 0x000000241e049825 */ /* 0x001fc800078e0004 */
[----:B------:R-:W-:-:S05]  /*0480*/  @!P1 IMAD.WIDE.U32 R4, R3, 0x21c00, R4 ;  /* 0x00021c0003049825 */ /* 0x000fca00078e0004 */
[----:B------:R-:W2:Y:S04]  /*0490*/  @!P1 LDG.E R9, desc[UR4][R4.64] ;  /* 0x0000000404099981 */ /* 0x000ea8000c1e1900 */
[----:B------:R-:W2:Y:S04]  /*04a0*/  @!P1 LDG.E R28, desc[UR4][R4.64+0x4] ;  /* 0x00000404041c9981 */ /* 0x000ea8000c1e1900 */
[----:B---3--:R-:W3:Y:S04]  /*04b0*/  @!P1 LDG.E R8, desc[UR4][R4.64+0xc] ;  /* 0x00000c0404089981 */ /* 0x008ee8000c1e1900 */
[----:B------:R-:W3:Y:S04]  /*04c0*/  @!P1 LDG.E R21, desc[UR4][R4.64+0x10] ;  /* 0x0000100404159981 */ /* 0x000ee8000c1e1900 */
[----:B------:R-:W4:Y:S04]  /*04d0*/  @!P1 LDG.E R7, desc[UR4][R4.64+0x18] ;  /* 0x0000180404079981 */ /* 0x000f28000c1e1900 */
[----:B------:R-:W4:Y:S04]  /*04e0*/  @!P1 LDG.E R18, desc[UR4][R4.64+0x1c] ;  /* 0x00001c0404129981 */ /* 0x000f28000c1e1900 */
[----:B------:R-:W4:Y:S04]  /*04f0*/  @!P1 LDG.E R23, desc[UR4][R4.64+0x8] ;  /* 0x0000080404179981 */ /* 0x000f28000c1e1900 */
[----:B------:R-:W4:Y:S04]  /*0500*/  @!P1 LDG.E R20, desc[UR4][R4.64+0x14] ;  /* 0x0000140404149981 */ /* 0x000f28000c1e1900 */
[----:B------:R-:W4:Y:S01]  /*0510*/  @!P1 LDG.E R17, desc[UR4][R4.64+0x20] ;  /* 0x0000200404119981 */ /* 0x000f22000c1e1900 */
[----:B------:R-:W-:Y:S01]  /*0520*/  UMOV UR6, 0xeb1c432d ;  /* 0xeb1c432d00067882 */ /* 0x000fe20000000000 */
[----:B------:R-:W-:Y:S01]  /*0530*/  UMOV UR7, 0x3f1a36e2 ;  /* 0x3f1a36e200077882 */ /* 0x000fe20000000000 */
[----:B------:R-:W-:Y:S01]  /*0540*/  BSSY.RECONVERGENT B0, `(.L_x_1) ;  /* 0x000001a000007945 */ /* 0x000fe20003800200 */
[----:B--2---:R-:W-:Y:S01]  /*0550*/  FADD R0, R28, R9 ;  /* 0x000000091c007221 */ /* 0x004fe20000000000 */
[----:B---3--:R-:W-:Y:S01]  /*0560*/  FADD R3, R21, R8 ;  /* 0x0000000815037221 */ /* 0x008fe20000000000 */
[----:B----4-:R-:W-:-:S02]  /*0570*/  FADD R2, R18, R7 ;  /* 0x0000000712027221 */ /* 0x010fc40000000000 */
[----:B------:R-:W-:Y:S01]  /*0580*/  FADD R0, R23, R0 ;  /* 0x0000000017007221 */ /* 0x000fe20000000000 */
[----:B------:R-:W-:Y:S01]  /*0590*/  FADD R3, R20, R3 ;  /* 0x0000000314037221 */ /* 0x000fe20000000000 */
[----:B------:R-:W-:-:S03]  /*05a0*/  FADD R41, R17, R2 ;  /* 0x0000000211297221 */ /* 0x000fc60000000000 */
[----:B------:R-:W-:-:S04]  /*05b0*/  FADD R2, R0, R3 ;  /* 0x0000000300027221 */ /* 0x000fc80000000000 */
[----:B------:R-:W-:Y:S01]  /*05c0*/  FADD R42, R41, R2 ;  /* 0x00000002292a7221 */ /* 0x000fe20000000000 */
[----:B------:R-:W-:-:S03]  /*05d0*/  FADD R41, -R0, R41 ;  /* 0x0000002900297221 */ /* 0x000fc60000000100 */
[----:B------:R-:W0:Y:S02]  /*05e0*/  F2F.F64.F32 R2, R42 ;  /* 0x0000002a00027310 */ /* 0x000e240000201800 */
[----:B0-----:R-:W-:-:S06]  /*05f0*/  DADD R2, R2, UR6 ;  /* 0x0000000602027e29 */ /* 0x001fcc0008000000 */
[----:B------:R-:W0:Y:S08]  /*0600*/  F2F.F32.F64 R6, R2 ;  /* 0x0000000200067310 */ /* 0x000e300000301000 */
[----:B0-----:R-:W0:Y:S08]  /*0610*/  MUFU.RCP R5, R6 ;  /* 0x0000000600057308 */ /* 0x001e300000001000 */
[----:B------:R-:W1:Y:S01]  /*0620*/  FCHK P1, R41, R6 ;  /* 0x0000000629007302 */ /* 0x000e620000020000 */
[----:B0-----:R-:W-:-:S04]  /*0630*/  FFMA R4, -R6, R5, 1 ;  /* 0x3f80000006047423 */ /* 0x001fc80000000105 */
[----:B------:R-:W-:-:S04]  /*0640*/  FFMA R4, R5, R4, R5 ;  /* 0x0000000405047223 */ /* 0x000fc80000000005 */
[----:B------:R-:W-:-:S04]  /*0650*/  FFMA R5, R41, R4, RZ ;  /* 0x0000000429057223 */ /* 0x000fc800000000ff */
[----:B------:R-:W-:-:S04]  /*0660*/  FFMA R0, -R6, R5, R41 ;  /* 0x0000000506007223 */ /* 0x000fc80000000129 */
[----:B------:R-:W-:Y:S01]  /*0670*/  FFMA R5, R4, R0, R5 ;  /* 0x0000000004057223 */ /* 0x000fe20000000005 */
[----:B-1----:R-:W-:Y:S06]  /*0680*/  @!P1 BRA `(.L_x_2) ;  /* 0x0000000000149947 */ /* 0x002fec0003800000 */
[----:B------:R-:W-:Y:S02]  /*0690*/  MOV R2, R41 ;  /* 0x0000002900027202 */ /* 0x000fe40000000f00 */
[----:B------:R-:W-:Y:S02]  /*06a0*/  MOV R3, R6 ;  /* 0x0000000600037202 */ /* 0x000fe40000000f00 */
[----:B------:R-:W-:-:S07]  /*06b0*/  MOV R42, 0x6d0 ;  /* 0x000006d0002a7802 */ /* 0x000fce0000000f00 */
[----:B------:R-:W-:Y:S05]  /*06c0*/  CALL.REL.NOINC `($__internal_1_$__cuda_sm3x_div_rn_noftz_f32_slowpath) ;  /* 0x0000002000547944 */ /* 0x000fea0003c00000 */
[----:B------:R-:W-:-:S07]  /*06d0*/  MOV R5, R2 ;  /* 0x0000000200057202 */ /* 0x000fce0000000f00 */
.L_x_2:
[----:B------:R-:W-:Y:S05]  /*06e0*/  BSYNC.RECONVERGENT B0 ;  /* 0x0000000000007941 */ /* 0x000fea0003800200 */
.L_x_1:
[----:B------:R-:W-:Y:S01]  /*06f0*/  FADD R0, R23, R20 ;  /* 0x0000001417007221 */ /* 0x000fe20000000000 */
[----:B------:R-:W0:Y:S01]  /*0700*/  MUFU.RCP R43, R6 ;  /* 0x00000006002b7308 */ /* 0x000e220000001000 */
[----:B------:R-:W-:Y:S02]  /*0710*/  BSSY.RECONVERGENT B0, `(.L_x_3) ;  /* 0x0000011000007945 */ /* 0x000fe40003800200 */
[----:B------:R-:W-:-:S04]  /*0720*/  FADD R0, R17, R0 ;  /* 0x0000000011007221 */ /* 0x000fc80000000000 */
[----:B------:R-:W-:-:S04]  /*0730*/  FADD R3, -R9, R0 ;  /* 0x0000000009037221 */ /* 0x000fc80000000100 */
[----:B------:R-:W-:-:S04]  /*0740*/  FADD R0, -R8, R3 ;  /* 0x0000000308007221 */ /* 0x000fc80000000100 */
[----:B------:R-:W-:Y:S01]  /*0750*/  FADD R41, -R7, R0 ;  /* 0x0000000007297221 */ /* 0x000fe20000000100 */
[----:B0-----:R-:W-:-:S03]  /*0760*/  FFMA R2, -R6, R43, 1 ;  /* 0x3f80000006027423 */ /* 0x001fc6000000012b */
[----:B------:R-:W0:Y:S01]  /*0770*/  FCHK P1, R41, R6 ;  /* 0x0000000629007302 */ /* 0x000e220000020000 */
[----:B------:R-:W-:-:S04]  /*0780*/  FFMA R0, R43, R2, R43 ;  /* 0x000000022b007223 */ /* 0x000fc8000000002b */
[----:B------:R-:W-:-:S04]  /*0790*/  FFMA R3, R0, R41, RZ ;  /* 0x0000002900037223 */ /* 0x000fc800000000ff */
[----:B------:R-:W-:-:S04]  /*07a0*/  FFMA R2, -R6, R3, R41 ;  /* 0x0000000306027223 */ /* 0x000fc80000000129 */
[----:B------:R-:W-:Y:S01]  /*07b0*/  FFMA R0, R0, R2, R3 ;  /* 0x0000000200007223 */ /* 0x000fe20000000003 */
[----:B0-----:R-:W-:Y:S06]  /*07c0*/  @!P1 BRA `(.L_x_4) ;  /* 0x0000000000149947 */ /* 0x001fec0003800000 */
[----:B------:R-:W-:Y:S02]  /*07d0*/  MOV R2, R41 ;  /* 0x0000002900027202 */ /* 0x000fe40000000f00 */
[----:B------:R-:W-:Y:S02]  /*07e0*/  MOV R3, R6 ;  /* 0x0000000600037202 */ /* 0x000fe40000000f00 */
[----:B------:R-:W-:-:S07]  /*07f0*/  MOV R42, 0x810 ;  /* 0x00000810002a7802 */ /* 0x000fce0000000f00 */
[----:B------:R-:W-:Y:S05]  /*0800*/  CALL.REL.NOINC `($__internal_1_$__cuda_sm3x_div_rn_noftz_f32_slowpath) ;  /* 0x0000002000047944 */ /* 0x000fea0003c00000 */
[----:B------:R-:W-:-:S07]  /*0810*/  MOV R0, R2 ;  /* 0x0000000200007202 */ /* 0x000fce0000000f00 */
.L_x_4:
[----:B------:R-:W-:Y:S05]  /*0820*/  BSYNC.RECONVERGENT B0 ;  /* 0x0000000000007941 */ /* 0x000fea0003800200 */
.L_x_3:
[----:B------:R-:W-:-:S13]  /*0830*/  ISETP.NE.AND P1, PT, R29, -0x1, PT ;  /* 0xffffffff1d00780c */ /* 0x000fda0003f25270 */
[----:B------:R-:W-:Y:S05]  /*0840*/  @!P1 BRA `(.L_x_5) ;  /* 0x0000000c00d09947 */ /* 0x000fea0003800000 */
[----:B------:R-:W-:Y:S04]  /*0850*/  BSSY.RECONVERGENT B0, `(.L_x_6) ;  /* 0x0000083000007945 */ /* 0x000fe80003800200 */
[----:B------:R-:W-:Y:S05]  /*0860*/  @P0 BRA `(.L_x_7) ;  /* 0x0000000800040947 */ /* 0x000fea0003800000 */
[CC--:B------:R-:W-:Y:S01]  /*0870*/  FSETP.GT.AND P3, PT, |R5|.reuse, |R0|.reuse, PT ;  /* 0x400000000500720b */ /* 0x0c0fe20003f64200 */
[----:B------:R-:W-:Y:S03]  /*0880*/  BSSY.RECONVERGENT B1, `(.L_x_8) ;  /* 0x000000f000017945 */ /* 0x000fe60003800200 */
[----:B------:R-:W-:Y:S02]  /*0890*/  FSEL R41, |R5|, |R0|, P3 ;  /* 0x4000000005297208 */ /* 0x000fe40001800200 */
[----:B------:R-:W-:Y:S02]  /*08a0*/  FSEL R2, |R0|, |R5|, P3 ;  /* 0x4000000500027208 */ /* 0x000fe40001800200 */
[----:B------:R-:W0:Y:S08]  /*08b0*/  MUFU.RCP R4, R41 ;  /* 0x0000002900047308 */ /* 0x000e300000001000 */
        /* <DEDUP_REMOVED lines=8> */
[----:B------:R-:W-:-:S07]  /*0940*/  MOV R42, 0x960 ;  /* 0x00000960002a7802 */ /* 0x000fce0000000f00 */
[----:B------:R-:W-:Y:S05]  /*0950*/  CALL.REL.NOINC `($__internal_1_$__cuda_sm3x_div_rn_noftz_f32_slowpath) ;  /* 0x0000001c00b07944 */ /* 0x000fea0003c00000 */
[----:B------:R-:W-:-:S07]  /*0960*/  MOV R3, R2 ;  /* 0x0000000200037202 */ /* 0x000fce0000000f00 */
.L_x_9:
[----:B------:R-:W-:Y:S05]  /*0970*/  BSYNC.RECONVERGENT B1 ;  /* 0x0000000000017941 */ /* 0x000fea0003800200 */
.L_x_8:
[----:B------:R-:W-:Y:S02]  /*0980*/  HFMA2 R43, -RZ, RZ, 0.89990234375, 10328 ;  /* 0x3b33710bff2b7431 */ /* 0x000fe400000001ff */
[----:B------:R-:W-:Y:S01]  /*0990*/  FMUL R2, R3, R3 ;  /* 0x0000000303027220 */ /* 0x000fe20000400000 */
[C---:B------:R-:W-:Y:S01]  /*09a0*/  ISETP.GE.AND P1, PT, R0.reuse, RZ, PT ;  /* 0x000000ff0000720c */ /* 0x040fe20003f26270 */
[----:B------:R-:W-:Y:S01]  /*09b0*/  BSSY.RECONVERGENT B1, `(.L_x_10) ;  /* 0x0000027000017945 */ /* 0x000fe20003800200 */
[----:B------:R-:W-:Y:S02]  /*09c0*/  FSETP.NEU.AND P4, PT, |R0|, |R5|, PT ;  /* 0x400000050000720b */ /* 0x000fe40003f8d200 */
[----:B------:R-:W-:Y:S01]  /*09d0*/  FSETP.NEU.AND P2, PT, R41, RZ, PT ;  /* 0x000000ff2900720b */ /* 0x000fe20003f4d000 */
[----:B------:R-:W-:-:S04]  /*09e0*/  FFMA R43, R2, R43, -0.015681877732276916504 ;  /* 0xbc807748022b7423 */ /* 0x000fc8000000002b */
[----:B------:R-:W-:-:S04]  /*09f0*/  FFMA R43, R2, R43, 0.042200751602649688721 ;  /* 0x3d2cdab2022b7423 */ /* 0x000fc8000000002b */
[----:B------:R-:W-:-:S04]  /*0a00*/  FFMA R43, R2, R43, -0.074792981147766113281 ;  /* 0xbd992d10022b7423 */ /* 0x000fc8000000002b */
[----:B------:R-:W-:-:S04]  /*0a10*/  FFMA R43, R2, R43, 0.10640415549278259277 ;  /* 0x3dd9ea6c022b7423 */ /* 0x000fc8000000002b */
[----:B------:R-:W-:-:S04]  /*0a20*/  FFMA R43, R2, R43, -0.14207722246646881104 ;  /* 0xbe117cb1022b7423 */ /* 0x000fc8000000002b */
[----:B------:R-:W-:-:S04]  /*0a30*/  FFMA R43, R2, R43, 0.19993925094604492188 ;  /* 0x3e4cbce0022b7423 */ /* 0x000fc8000000002b */
[----:B------:R-:W-:-:S04]  /*0a40*/  FFMA R43, R2, R43, -0.33333197236061096191 ;  /* 0xbeaaaa7d022b7423 */ /* 0x000fc8000000002b */
[----:B------:R-:W-:Y:S01]  /*0a50*/  FMUL R2, R2, R43 ;  /* 0x0000002b02027220 */ /* 0x000fe20000400000 */
[----:B------:R-:W-:-:S03]  /*0a60*/  MOV R43, 0x3f6ee581 ;  /* 0x3f6ee581002b7802 */ /* 0x000fc60000000f00 */
[----:B------:R-:W-:Y:S01]  /*0a70*/  FFMA R2, R2, R3, R3 ;  /* 0x0000000302027223 */ /* 0x000fe20000000003 */
[----:B------:R-:W-:-:S03]  /*0a80*/  FSEL R4, R43, 1.8663789033889770508, P3 ;  /* 0x3feee5812b047808 */ /* 0x000fc60001800000 */
[----:B------:R-:W-:-:S05]  /*0a90*/  FFMA R3, R43, 1.6832555532455444336, -R2 ;  /* 0x3fd774eb2b037823 */ /* 0x000fca0000000802 */
[-C--:B------:R-:W-:Y:S02]  /*0aa0*/  FSEL R42, R3, R2.reuse, P3 ;  /* 0x00000002032a7208 */ /* 0x080fe40001800000 */
[----:B------:R-:W-:Y:S01]  /*0ab0*/  FSEL R3, R2, -R2, P3 ;  /* 0x8000000202037208 */ /* 0x000fe20001800000 */
[----:B------:R-:W-:-:S04]  /*0ac0*/  HFMA2 R2, -RZ, RZ, 2.04296875, -15.78125 ;  /* 0x4016cbe4ff027431 */ /* 0x000fc800000001ff */
[----:B------:R-:W-:Y:S01]  /*0ad0*/  @!P1 FFMA R42, R4, 1.6832555532455444336, R3 ;  /* 0x3fd774eb042a9823 */ /* 0x000fe20000000003 */
[----:B------:R-:W-:-:S04]  /*0ae0*/  FMUL R4, R0, R0 ;  /* 0x0000000000047220 */ /* 0x000fc80000400000 */
[----:B------:R-:W-:Y:S01]  /*0af0*/  FFMA R44, R5, R5, R4 ;  /* 0x00000005052c7223 */ /* 0x000fe20000000004 */
[----:B------:R-:W-:Y:S01]  /*0b00*/  @!P4 FSEL R42, R2, 0.78539818525314331055, !P1 ;  /* 0x3f490fdb022ac808 */ /* 0x000fe20004800000 */
[--C-:B------:R-:W-:Y:S01]  /*0b10*/  FADD R2, |R0|, |R5|.reuse ;  /* 0x4000000500027221 */ /* 0x100fe20000000200 */
[----:B------:R-:W-:Y:S01]  /*0b20*/  @!P2 FSEL R42, RZ, 3.1415927410125732422, P1 ;  /* 0x40490fdbff2aa808 */ /* 0x000fe20000800000 */
[----:B------:R0:W1:Y:S01]  /*0b30*/  MUFU.RSQ R43, R44 ;  /* 0x0000002c002b7308 */ /* 0x0000620000001400 */
[----:B------:R-:W-:Y:S02]  /*0b40*/  IADD3 R4, PT, PT, R44, -0xd000000, RZ ;  /* 0xf30000002c047810 */ /* 0x000fe40007ffe0ff */
[----:B------:R-:W-:Y:S02]  /*0b50*/  FSETP.NAN.AND P1, PT, R2, R2, PT ;  /* 0x000000020200720b */ /* 0x000fe40003f28000 */
[----:B------:R-:W-:Y:S02]  /*0b60*/  ISETP.GT.U32.AND P2, PT, R4, 0x727fffff, PT ;  /* 0x727fffff0400780c */ /* 0x000fe40003f44070 */
[----:B------:R-:W-:-:S04]  /*0b70*/  LOP3.LUT R3, R42, 0x80000000, R5, 0xb8, !PT ;  /* 0x800000002a037812 */ /* 0x000fc800078eb805 */
[----:B------:R-:W-:-:S05]  /*0b80*/  FSEL R3, R2, R3, P1 ;  /* 0x0000000302037208 */ /* 0x000fca0000800000 */
[----:B------:R-:W-:Y:S02]  /*0b90*/  FADD R4, R3, 3.1415927410125732422 ;  /* 0x40490fdb03047421 */ /* 0x000fe40000000000 */
[----:B01----:R-:W-:Y:S05]  /*0ba0*/  @!P2 BRA `(.L_x_11) ;  /* 0x00000000000ca947 */ /* 0x003fea0003800000 */
[----:B------:R-:W-:-:S07]  /*0bb0*/  MOV R45, 0xbd0 ;  /* 0x00000bd0002d7802 */ /* 0x000fce0000000f00 */
[----:B------:R-:W-:Y:S05]  /*0bc0*/  CALL.REL.NOINC `($__internal_0_$__cuda_sm20_sqrt_rn_f32_slowpath) ;  /* 0x0000001800b47944 */ /* 0x000fea0003c00000 */
[----:B------:R-:W-:Y:S05]  /*0bd0*/  BRA `(.L_x_12) ;  /* 0x0000000000107947 */ /* 0x000fea0003800000 */
.L_x_11:
[----:B------:R-:W-:Y:S01]  /*0be0*/  FMUL.FTZ R41, R44, R43 ;  /* 0x0000002b2c297220 */ /* 0x000fe20000410000 */
[----:B------:R-:W-:-:S03]  /*0bf0*/  FMUL.FTZ R3, R43, 0.5 ;  /* 0x3f0000002b037820 */ /* 0x000fc60000410000 */
[----:B------:R-:W-:-:S04]  /*0c00*/  FFMA R2, -R41, R41, R44 ;  /* 0x0000002929027223 */ /* 0x000fc8000000012c */
[----:B------:R-:W-:-:S07]  /*0c10*/  FFMA R41, R2, R3, R41 ;  /* 0x0000000302297223 */ /* 0x000fce0000000029 */
.L_x_12:
[----:B------:R-:W-:Y:S05]  /*0c20*/  BSYNC.RECONVERGENT B1 ;  /* 0x0000000000017941 */ /* 0x000fea0003800200 */
.L_x_10:
[----:B------:R-:W-:-:S04]  /*0c30*/  IADD3 R44, P1, PT, R30, UR8, RZ ;  /* 0x000000081e2c7c10 */ /* 0x000fc8000ff3e0ff */
[----:B------:R-:W-:-:S03]  /*0c40*/  IADD3.X R45, PT, PT, RZ, UR9, RZ, P1, !PT ;  /* 0x00000009ff2d7c10 */ /* 0x000fc60008ffe4ff */
[----:B------:R-:W-:-:S06]  /*0c50*/  IMAD.WIDE R2, R29, 0xf00, R44 ;  /* 0x00000f001d027825 */ /* 0x000fcc00078e022c */
[----:B------:R-:W2:Y:S01]  /*0c60*/  LDG.E.U8 R2, desc[UR4][R2.64] ;  /* 0x0000000402027981 */ /* 0x000ea2000c1e1100 */
[----:B------:R-:W-:Y:S01]  /*0c70*/  HFMA2 R42, -RZ, RZ, 1.880859375, 0.0002005100250244140625 ;  /* 0x3f860a92ff2a7431 */ /* 0x000fe200000001ff */
[----:B------:R-:W-:Y:S01]  /*0c80*/  MOV R45, 0x3f747645 ;  /* 0x3f747645002d7802 */ /* 0x000fe20000000f00 */
[----:B------:R-:W0:Y:S01]  /*0c90*/  FCHK P1, R4, 1.0471975803375244141 ;  /* 0x3f860a9204007902 */ /* 0x000e220000020000 */
[----:B------:R-:W-:Y:S01]  /*0ca0*/  FMUL.SAT R41, R41, 1000 ;  /* 0x447a000029297820 */ /* 0x000fe20000402000 */
[----:B------:R-:W-:Y:S01]  /*0cb0*/  FADD.SAT R43, RZ, R6 ;  /* 0x00000006ff2b7221 */ /* 0x000fe20000002000 */
[----:B------:R-:W-:Y:S01]  /*0cc0*/  BSSY.RECONVERGENT B1, `(.L_x_13) ;  /* 0x000000e000017945 */ /* 0x000fe20003800200 */
[----:B------:R-:W-:-:S04]  /*0cd0*/  FFMA R42, R45, -R42, 1 ;  /* 0x3f8000002d2a7423 */ /* 0x000fc8000000082a */
[----:B------:R-:W-:-:S04]  /*0ce0*/  FFMA R45, R42, R45, 0.95492964982986450195 ;  /* 0x3f7476452a2d7423 */ /* 0x000fc8000000002d */
[----:B------:R-:W-:-:S04]  /*0cf0*/  FFMA R42, R4, R45, RZ ;  /* 0x0000002d042a7223 */ /* 0x000fc800000000ff */
[----:B------:R-:W-:Y:S01]  /*0d00*/  FFMA R46, R42, -1.0471975803375244141, R4 ;  /* 0xbf860a922a2e7823 */ /* 0x000fe20000000004 */
[----:B--2---:R-:W-:-:S03]  /*0d10*/  ISETP.NE.AND P3, PT, R2, RZ, PT ;  /* 0x000000ff0200720c */ /* 0x004fc60003f65270 */
[----:B------:R-:W-:Y:S01]  /*0d20*/  FFMA R2, R45, R46, R42 ;  /* 0x0000002e2d027223 */ /* 0x000fe2000000002a */
[----:B------:R-:W-:Y:S02]  /*0d30*/  FSEL R41, R41, RZ, !P3 ;  /* 0x000000ff29297208 */ /* 0x000fe40005800000 */
[----:B------:R-:W-:Y:S01]  /*0d40*/  FSEL R43, R43, RZ, !P3 ;  /* 0x000000ff2b2b7208 */ /* 0x000fe20005800000 */
[----:B0-----:R-:W-:Y:S06]  /*0d50*/  @!P1 BRA `(.L_x_14) ;  /* 0x0000000000109947 */ /* 0x001fec0003800000 */
[----:B------:R-:W-:Y:S02]  /*0d60*/  MOV R2, R4 ;  /* 0x0000000400027202 */ /* 0x000fe40000000f00 */
[----:B------:R-:W-:Y:S02]  /*0d70*/  MOV R3, 0x3f860a92 ;  /* 0x3f860a9200037802 */ /* 0x000fe40000000f00 */
[----:B------:R-:W-:-:S07]  /*0d80*/  MOV R42, 0xda0 ;  /* 0x00000da0002a7802 */ /* 0x000fce0000000f00 */
[----:B------:R-:W-:Y:S05]  /*0d90*/  CALL.REL.NOINC `($__internal_1_$__cuda_sm3x_div_rn_noftz_f32_slowpath) ;  /* 0x0000001800a07944 */ /* 0x000fea0003c00000 */
.L_x_14:
[----:B------:R-:W-:Y:S05]  /*0da0*/  BSYNC.RECONVERGENT B1 ;  /* 0x0000000000017941 */ /* 0x000fea0003800200 */
.L_x_13:
[----:B------:R-:W-:Y:S01]  /*0db0*/  FSEL R2, R2, RZ, !P3 ;  /* 0x000000ff02027208 */ /* 0x000fe20005800000 */
[----:B------:R-:W-:Y:S01]  /*0dc0*/  FADD R42, -R41, 1 ;  /* 0x3f800000292a7421 */ /* 0x000fe20000000100 */
[----:B------:R-:W-:Y:S01]  /*0dd0*/  BSSY.RECONVERGENT B1, `(.L_x_15) ;  /* 0x0000020000017945 */ /* 0x000fe20003800200 */
[----:B------:R-:W-:Y:S01]  /*0de0*/  MOV R3, R43 ;  /* 0x0000002b00037202 */ /* 0x000fe20000000f00 */
[----:B------:R-:W0:Y:S01]  /*0df0*/  FRND.FLOOR R45, R2 ;  /* 0x00000002002d7307 */ /* 0x000e220000205000 */
[----:B------:R-:W-:Y:S01]  /*0e00*/  FMUL R47, R43, R42 ;  /* 0x0000002a2b2f7220 */ /* 0x000fe20000400000 */
[----:B0-----:R-:W-:Y:S01]  /*0e10*/  FSETP.NEU.AND P1, PT, R45, 6, PT ;  /* 0x40c000002d00780b */ /* 0x001fe20003f2d000 */
[----:B------:R-:W-:-:S03]  /*0e20*/  FADD R4, R2, -R45 ;  /* 0x8000002d02047221 */ /* 0x000fc60000000000 */
[----:B------:R-:W-:Y:S01]  /*0e30*/  FSETP.EQ.OR P1, PT, R45, RZ, !P1 ;  /* 0x000000ff2d00720b */ /* 0x000fe20004f22400 */
[----:B------:R-:W-:Y:S01]  /*0e40*/  FADD R46, -R4, 1 ;  /* 0x3f800000042e7421 */ /* 0x000fe20000000100 */
[----:B------:R-:W-:-:S03]  /*0e50*/  FFMA R4, -R41, R4, 1 ;  /* 0x3f80000029047423 */ /* 0x000fc60000000104 */
[----:B------:R-:W-:Y:S01]  /*0e60*/  FFMA R46, -R41, R46, 1 ;  /* 0x3f800000292e7423 */ /* 0x000fe2000000012e */
[----:B------:R-:W-:-:S03]  /*0e70*/  MOV R41, R47 ;  /* 0x0000002f00297202 */ /* 0x000fc60000000f00 */
[----:B------:R-:W-:-:S05]  /*0e80*/  FMUL R46, R43, R46 ;  /* 0x0000002e2b2e7220 */ /* 0x000fca0000400000 */
[----:B------:R-:W-:Y:S01]  /*0e90*/  MOV R2, R46 ;  /* 0x0000002e00027202 */ /* 0x000fe20000000f00 */
[----:B------:R-:W-:Y:S06]  /*0ea0*/  @P1 BRA `(.L_x_16) ;  /* 0x0000000000481947 */ /* 0x000fec0003800000 */
[----:B------:R-:W-:Y:S01]  /*0eb0*/  FSETP.NEU.AND P1, PT, R45, 1, PT ;  /* 0x3f8000002d00780b */ /* 0x000fe20003f2d000 */
[----:B------:R-:W-:Y:S01]  /*0ec0*/  FMUL R42, R43, R4 ;  /* 0x000000042b2a7220 */ /* 0x000fe20000400000 */
[----:B------:R-:W-:Y:S02]  /*0ed0*/  MOV R2, R43 ;  /* 0x0000002b00027202 */ /* 0x000fe40000000f00 */
[----:B------:R-:W-:Y:S02]  /*0ee0*/  MOV R41, R47 ;  /* 0x0000002f00297202 */ /* 0x000fe40000000f00 */
[----:B------:R-:W-:-:S07]  /*0ef0*/  MOV R3, R42 ;  /* 0x0000002a00037202 */ /* 0x000fce0000000f00 */
[----:B------:R-:W-:Y:S05]  /*0f00*/  @!P1 BRA `(.L_x_16) ;  /* 0x0000000000309947 */ /* 0x000fea0003800000 */
[C---:B------:R-:W-:Y:S02]  /*0f10*/  FSETP.NEU.AND P1, PT, R45.reuse, 2, PT ;  /* 0x400000002d00780b */ /* 0x040fe40003f2d000 */
[----:B------:R-:W-:Y:S02]  /*0f20*/  MOV R2, R43 ;  /* 0x0000002b00027202 */ /* 0x000fe40000000f00 */
[----:B------:R-:W-:Y:S02]  /*0f30*/  FSETP.NEU.AND P4, PT, R45, 4, P1 ;  /* 0x408000002d00780b */ /* 0x000fe40000f8d000 */
[----:B------:R-:W-:Y:S02]  /*0f40*/  MOV R41, R46 ;  /* 0x0000002e00297202 */ /* 0x000fe40000000f00 */
[----:B------:R-:W-:-:S05]  /*0f50*/  MOV R3, R47 ;  /* 0x0000002f00037202 */ /* 0x000fca0000000f00 */
[C---:B------:R-:W-:Y:S02]  /*0f60*/  @P1 FSETP.NEU.AND P3, PT, R45.reuse, 4, PT ;  /* 0x408000002d00180b */ /* 0x040fe40003f6d000 */
[----:B------:R-:W-:Y:S02]  /*0f70*/  @P1 FSETP.NEU.AND P2, PT, R45, 3, PT ;  /* 0x404000002d00180b */ /* 0x000fe40003f4d000 */
[----:B------:R-:W-:Y:S02]  /*0f80*/  @P1 FSEL R4, R46, R43, !P3 ;  /* 0x0000002b2e041208 */ /* 0x000fe40005800000 */
[----:B------:R-:W-:Y:S02]  /*0f90*/  @P4 FSEL R43, R43, R42, !P2 ;  /* 0x0000002a2b2b4208 */ /* 0x000fe40005000000 */
[----:B------:R-:W-:Y:S02]  /*0fa0*/  @P1 FSEL R2, R42, R47, !P2 ;  /* 0x0000002f2a021208 */ /* 0x000fe40005000000 */
[----:B------:R-:W-:-:S02]  /*0fb0*/  @P1 FSEL R3, R47, R4, !P2 ;  /* 0x000000042f031208 */ /* 0x000fc40005000000 */
[----:B------:R-:W-:-:S07]  /*0fc0*/  @P1 MOV R41, R43 ;  /* 0x0000002b00291202 */ /* 0x000fce0000000f00 */
.L_x_16:
[----:B------:R-:W-:Y:S05]  /*0fd0*/  BSYNC.RECONVERGENT B1 ;  /* 0x0000000000017941 */ /* 0x000fea0003800200 */
.L_x_15:
[----:B------:R-:W-:Y:S01]  /*0fe0*/  FMUL R41, R41, 255 ;  /* 0x437f000029297820 */ /* 0x000fe20000400000 */
[----:B------:R-:W-:Y:S01]  /*0ff0*/  FMUL R4, R3, 255 ;  /* 0x437f000003047820 */ /* 0x000fe20000400000 */
[----:B------:R-:W-:Y:S01]  /*1000*/  FMUL R42, R2, 255 ;  /* 0x437f0000022a7820 */ /* 0x000fe20000400000 */
[----:B------:R-:W-:Y:S02]  /*1010*/  IMAD.WIDE R2, R29, 0x2d00, R24 ;  /* 0x00002d001d027825 */ /* 0x000fe400078e0218 */
[----:B------:R-:W0:Y:S08]  /*1020*/  F2I.U32.NTZ R43, R4 ;  /* 0x00000004002b7305 */ /* 0x000e300000203000 */
[----:B------:R-:W1:Y:S01]  /*1030*/  F2I.U32.NTZ R45, R42 ;  /* 0x0000002a002d7305 */ /* 0x000e620000203000 */
[----:B0-----:R0:W-:Y:S07]  /*1040*/  STG.E.U8 desc[UR4][R2.64], R43 ;  /* 0x0000002b02007986 */ /* 0x0011ee000c101104 */
[----:B------:R-:W2:Y:S01]  /*1050*/  F2I.U32.NTZ R41, R41 ;  /* 0x0000002900297305 */ /* 0x000ea20000203000 */
[----:B-1----:R0:W-:Y:S04]  /*1060*/  STG.E.U8 desc[UR4][R2.64+0x1], R45 ;  /* 0x0000012d02007986 */ /* 0x0021e8000c101104 */
[----:B--2---:R0:W-:Y:S02]  /*1070*/  STG.E.U8 desc[UR4][R2.64+0x2], R41 ;  /* 0x0000022902007986 */ /* 0x0041e4000c101104 */
.L_x_7:
[----:B------:R-:W-:Y:S05]  /*1080*/  BSYNC.RECONVERGENT B0 ;  /* 0x0000000000007941 */ /* 0x000fea0003800200 */
.L_x_6:
[----:B0-----:R-:W-:-:S03]  /*1090*/  MOV R45, R31 ;  /* 0x0000001f002d7202 */ /* 0x001fc60000000f00 */
[----:B------:R-:W-:-:S05]  /*10a0*/  IMAD.WIDE R2, R29, 0xf00, R44 ;  /* 0x00000f001d027825 */ /* 0x000fca00078e022c */
[----:B------:R-:W2:Y:S01]  /*10b0*/  LDG.E.U8 R4, desc[UR4][R2.64] ;  /* 0x0000000402047981 */ /* 0x000ea2000c1e1100 */
[----:B------:R-:W-:Y:S01]  /*10c0*/  BSSY.RECONVERGENT B0, `(.L_x_17) ;  /* 0x000004a000007945 */ /* 0x000fe20003800200 */
[----:B--2---:R-:W-:-:S13]  /*10d0*/  ISETP.NE.AND P1, PT, R4, RZ, PT ;  /* 0x000000ff0400720c */ /* 0x004fda0003f25270 */
[----:B------:R-:W-:Y:S05]  /*10e0*/  @P1 BRA `(.L_x_18) ;  /* 0x00000004001c1947 */ /* 0x000fea0003800000 */
[----:B------:R-:W-:Y:S02]  /*10f0*/  HFMA2 R42, -RZ, RZ, 1.875, 0 ;  /* 0x3f800000ff2a7431 */ /* 0x000fe400000001ff */
[-C--:B------:R-:W-:Y:S01]  /*1100*/  FMUL R2, RZ, R0.reuse ;  /* 0x00000000ff027220 */ /* 0x080fe20000400000 */
[CC--:B------:R-:W-:Y:S01]  /*1110*/  FMUL R46, R0.reuse, R0.reuse ;  /* 0x00000000002e7220 */ /* 0x0c0fe20000400000 */
[--C-:B------:R-:W-:Y:S01]  /*1120*/  FFMA R3, RZ, R0, -R5.reuse ;  /* 0x00000000ff037223 */ /* 0x100fe20000000805 */
[--C-:B------:R-:W-:Y:S01]  /*1130*/  FADD R51, R0, R5.reuse ;  /* 0x0000000500337221 */ /* 0x100fe20000000000 */
[-C--:B------:R-:W-:Y:S01]  /*1140*/  FFMA R43, RZ, R5.reuse, R2 ;  /* 0x00000005ff2b7223 */ /* 0x080fe20000000002 */
[----:B------:R-:W-:Y:S01]  /*1150*/  FFMA R41, R5, R5, R46 ;  /* 0x0000000505297223 */ /* 0x000fe2000000002e */
[----:B------:R-:W-:Y:S01]  /*1160*/  FMUL R46, R3, 3 ;  /* 0x40400000032e7820 */ /* 0x000fe20000400000 */
[----:B------:R-:W-:Y:S01]  /*1170*/  FADD R49, R2, R5 ;  /* 0x0000000502317221 */ /* 0x000fe20000000000 */
[C---:B------:R-:W-:Y:S01]  /*1180*/  FMUL R48, R43.reuse, 3 ;  /* 0x404000002b307820 */ /* 0x040fe20000400000 */
[--C-:B------:R-:W-:Y:S01]  /*1190*/  FFMA R45, R43, 1.5, R42.reuse ;  /* 0x3fc000002b2d7823 */ /* 0x100fe2000000002a */
[--C-:B------:R-:W-:Y:S01]  /*11a0*/  FFMA R41, R41, -1.5, R42.reuse ;  /* 0xbfc0000029297823 */ /* 0x100fe2000000002a */
[----:B------:R-:W-:-:S03]  /*11b0*/  FFMA R43, R3, 1.5, R42 ;  /* 0x3fc00000032b7823 */ /* 0x000fc6000000002a */
[--C-:B------:R-:W-:Y:S01]  /*11c0*/  FFMA R3, R48, R45, R41.reuse ;  /* 0x0000002d30037223 */ /* 0x100fe20000000029 */
[----:B------:R-:W-:Y:S01]  /*11d0*/  FFMA R46, R46, R43, R41 ;  /* 0x0000002b2e2e7223 */ /* 0x000fe20000000029 */
[-CC-:B------:R-:W-:Y:S01]  /*11e0*/  FFMA R43, RZ, R5.reuse, R0.reuse ;  /* 0x00000005ff2b7223 */ /* 0x180fe20000000000 */
[----:B------:R-:W-:-:S03]  /*11f0*/  FFMA R45, RZ, R5, -R0 ;  /* 0x00000005ff2d7223 */ /* 0x000fc60000000800 */
[C---:B------:R-:W-:Y:S01]  /*1200*/  FMUL R50, R43.reuse, 3 ;  /* 0x404000002b327820 */ /* 0x040fe20000400000 */
[--C-:B------:R-:W-:Y:S01]  /*1210*/  FFMA R47, R43, 1.5, R42.reuse ;  /* 0x3fc000002b2f7823 */ /* 0x100fe2000000002a */
[----:B------:R-:W-:Y:S01]  /*1220*/  FADD R43, -R0, -R5 ;  /* 0x80000005002b7221 */ /* 0x000fe20000000100 */
[C---:B------:R-:W-:Y:S01]  /*1230*/  FMUL R48, R45.reuse, 3 ;  /* 0x404000002d307820 */ /* 0x040fe20000400000 */
[--C-:B------:R-:W-:Y:S01]  /*1240*/  FFMA R45, R45, 1.5, R42.reuse ;  /* 0x3fc000002d2d7823 */ /* 0x100fe2000000002a */
[--C-:B------:R-:W-:Y:S01]  /*1250*/  FFMA R47, R50, R47, R41.reuse ;  /* 0x0000002f322f7223 */ /* 0x100fe20000000029 */
[C---:B------:R-:W-:Y:S01]  /*1260*/  FMUL R2, R43.reuse, 3 ;  /* 0x404000002b027820 */ /* 0x040fe20000400000 */
[--C-:B------:R-:W-:Y:S01]  /*1270*/  FFMA R43, R43, 1.5, R42.reuse ;  /* 0x3fc000002b2b7823 */ /* 0x100fe2000000002a */
[--C-:B------:R-:W-:Y:S01]  /*1280*/  FFMA R45, R48, R45, R41.reuse ;  /* 0x0000002d302d7223 */ /* 0x100fe20000000029 */
[C---:B------:R-:W-:Y:S01]  /*1290*/  FMUL R48, R49.reuse, 3 ;  /* 0x4040000031307820 */ /* 0x040fe20000400000 */
[----:B------:R-:W-:Y:S01]  /*12a0*/  FFMA R49, R49, 1.5, R42 ;  /* 0x3fc0000031317823 */ /* 0x000fe2000000002a */
[----:B------:R-:W-:Y:S01]  /*12b0*/  FFMA R2, R2, R43, R41 ;  /* 0x0000002b02027223 */ /* 0x000fe20000000029 */
[----:B------:R-:W-:-:S02]  /*12c0*/  FADD R43, R0, -R5 ;  /* 0x80000005002b7221 */ /* 0x000fc40000000000 */
[----:B------:R-:W-:Y:S02]  /*12d0*/  FFMA R49, R48, R49, R41 ;  /* 0x0000003130317223 */ /* 0x000fe40000000029 */
[C---:B------:R-:W-:Y:S01]  /*12e0*/  FMUL R48, R43.reuse, 3 ;  /* 0x404000002b307820 */ /* 0x040fe20000400000 */
[----:B------:R-:W-:Y:S01]  /*12f0*/  FFMA R50, R43, 1.5, R42 ;  /* 0x3fc000002b327823 */ /* 0x000fe2000000002a */
[----:B------:R-:W-:-:S03]  /*1300*/  FADD R43, -R0, R5 ;  /* 0x00000005002b7221 */ /* 0x000fc60000000100 */
[----:B------:R-:W-:Y:S01]  /*1310*/  FFMA R0, R48, R50, R41 ;  /* 0x0000003230007223 */ /* 0x000fe20000000029 */
[----:B------:R-:W-:-:S04]  /*1320*/  FMUL R48, R6, 0.11111111193895339966 ;  /* 0x3de38e3906307820 */ /* 0x000fc80000400000 */
[----:B------:R-:W-:Y:S01]  /*1330*/  FMUL R5, R48, R46 ;  /* 0x0000002e30057220 */ /* 0x000fe20000400000 */
[----:B------:R-:W-:Y:S01]  /*1340*/  FMUL R46, R6, 0.44444444775581359863 ;  /* 0x3ee38e39062e7820 */ /* 0x000fe20000400000 */
[C---:B------:R-:W-:Y:S01]  /*1350*/  FMUL R45, R48.reuse, R45 ;  /* 0x0000002d302d7220 */ /* 0x040fe20000400000 */
[C---:B------:R-:W-:Y:S01]  /*1360*/  FMUL R47, R48.reuse, R47 ;  /* 0x0000002f302f7220 */ /* 0x040fe20000400000 */
[----:B------:R-:W-:Y:S01]  /*1370*/  FMUL R49, R48, R49 ;  /* 0x0000003130317220 */ /* 0x000fe20000400000 */
[----:B------:R-:W-:Y:S01]  /*1380*/  FMUL R46, R46, R3 ;  /* 0x000000032e2e7220 */ /* 0x000fe20000400000 */
[C---:B------:R-:W-:Y:S01]  /*1390*/  FMUL R48, R43.reuse, 3 ;  /* 0x404000002b307820 */ /* 0x040fe20000400000 */
[--C-:B------:R-:W-:Y:S01]  /*13a0*/  FFMA R43, R43, 1.5, R42.reuse ;  /* 0x3fc000002b2b7823 */ /* 0x100fe2000000002a */
[C---:B------:R-:W-:Y:S01]  /*13b0*/  FFMA R3, R51.reuse, 1.5, R42 ;  /* 0x3fc0000033037823 */ /* 0x040fe2000000002a */
[----:B------:R-:W-:Y:S01]  /*13c0*/  FMUL R42, R51, 3 ;  /* 0x40400000332a7820 */ /* 0x000fe20000400000 */
[----:B------:R-:W-:Y:S01]  /*13d0*/  FADD R21, R21, -R46 ;  /* 0x8000002e15157221 */ /* 0x000fe20000000000 */
[----:B------:R-:W-:Y:S01]  /*13e0*/  FFMA R48, R48, R43, R41 ;  /* 0x0000002b30307223 */ /* 0x000fe20000000029 */
[----:B------:R-:W-:Y:S01]  /*13f0*/  FADD R28, R28, -R5 ;  /* 0x800000051c1c7221 */ /* 0x000fe20000000000 */
[----:B------:R-:W-:Y:S01]  /*1400*/  FFMA R42, R42, R3, R41 ;  /* 0x000000032a2a7223 */ /* 0x000fe20000000029 */
[----:B------:R-:W-:Y:S01]  /*1410*/  FMUL R3, R6, 0.027777777984738349915 ;  /* 0x3ce38e3906037820 */ /* 0x000fe20000400000 */
[----:B------:R-:W-:Y:S01]  /*1420*/  FADD R8, R8, -R45 ;  /* 0x8000002d08087221 */ /* 0x000fe20000000000 */
[----:B------:R-:W-:Y:S01]  /*1430*/  FADD R20, R20, -R47 ;  /* 0x8000002f14147221 */ /* 0x000fe20000000000 */
[----:B------:R-:W-:Y:S01]  /*1440*/  FADD R18, R18, -R49 ;  /* 0x8000003112127221 */ /* 0x000fe20000000000 */
[C---:B------:R-:W-:Y:S01]  /*1450*/  FMUL R2, R3.reuse, R2 ;  /* 0x0000000203027220 */ /* 0x040fe20000400000 */
[C---:B------:R-:W-:Y:S01]  /*1460*/  FMUL R0, R3.reuse, R0 ;  /* 0x0000000003007220 */ /* 0x040fe20000400000 */
[C---:B------:R-:W-:Y:S01]  /*1470*/  FMUL R6, R3.reuse, R48 ;  /* 0x0000003003067220 */ /* 0x040fe20000400000 */
[----:B------:R-:W-:Y:S01]  /*1480*/  FMUL R42, R3, R42 ;  /* 0x0000002a032a7220 */ /* 0x000fe20000400000 */
[----:B------:R-:W-:Y:S01]  /*1490*/  FADD R9, R9, -R2 ;  /* 0x8000000209097221 */ /* 0x000fe20000000000 */
[----:B------:R-:W-:Y:S01]  /*14a0*/  FADD R23, R23, -R0 ;  /* 0x8000000017177221 */ /* 0x000fe20000000000 */
[----:B------:R-:W-:Y:S01]  /*14b0*/  FADD R7, R7, -R6 ;  /* 0x8000000607077221 */ /* 0x000fe20000000000 */
[----:B------:R-:W-:Y:S01]  /*14c0*/  FADD R17, R17, -R42 ;  /* 0x8000002a11117221 */ /* 0x000fe20000000000 */
[----:B------:R-:W-:Y:S01]  /*14d0*/  FFMA R21, R21, 9.9999998245167004418e-15, R46 ;  /* 0x283424dc15157823 */ /* 0x000fe2000000002e */
[----:B------:R-:W-:Y:S01]  /*14e0*/  FFMA R28, R28, 9.9999998245167004418e-15, R5 ;  /* 0x283424dc1c1c7823 */ /* 0x000fe20000000005 */
[----:B------:R-:W-:Y:S01]  /*14f0*/  FFMA R8, R8, 9.9999998245167004418e-15, R45 ;  /* 0x283424dc08087823 */ /* 0x000fe2000000002d */
[----:B------:R-:W-:Y:S01]  /*1500*/  FFMA R20, R20, 9.9999998245167004418e-15, R47 ;  /* 0x283424dc14147823 */ /* 0x000fe2000000002f */
[----:B------:R-:W-:Y:S01]  /*1510*/  FFMA R18, R18, 9.9999998245167004418e-15, R49 ;  /* 0x283424dc12127823 */ /* 0x000fe20000000031 */
[----:B------:R-:W-:Y:S01]  /*1520*/  FFMA R9, R9, 9.9999998245167004418e-15, R2 ;  /* 0x283424dc09097823 */ /* 0x000fe20000000002 */
[----:B------:R-:W-:Y:S01]  /*1530*/  FFMA R23, R23, 9.9999998245167004418e-15, R0 ;  /* 0x283424dc17177823 */ /* 0x000fe20000000000 */
[----:B------:R-:W-:Y:S01]  /*1540*/  FFMA R7, R7, 9.9999998245167004418e-15, R6 ;  /* 0x283424dc07077823 */ /* 0x000fe20000000006 */
[----:B------:R-:W-:-:S07]  /*1550*/  FFMA R17, R17, 9.9999998245167004418e-15, R42 ;  /* 0x283424dc11117823 */ /* 0x000fce000000002a */
.L_x_18:
[----:B------:R-:W-:Y:S05]  /*1560*/  BSYNC.RECONVERGENT B0 ;  /* 0x0000000000007941 */ /* 0x000fea0003800200 */
.L_x_17:
[----:B------:R-:W-:Y:S01]  /*1570*/  ISETP.GT.U32.AND P1, PT, R30, 0xeff, PT ;  /* 0x00000eff1e00780c */ /* 0x000fe20003f24070 */
[----:B------:R0:W1:Y:S01]  /*1580*/  SHFL.DOWN PT, R5, R9, 0x1, 0x1f ;  /* 0x08201f0009057f89 */ /* 0x00006200000e0000 */
[----:B------:R-:W-:Y:S03]  /*1590*/  BSSY.RECONVERGENT B0, `(.L_x_5) ;  /* 0x000001f000007945 */ /* 0x000fe60003800200 */
[----:B------:R-:W2:Y:S04]  /*15a0*/  SHFL.DOWN PT, R15, R15, 0x1, 0x1f ;  /* 0x08201f000f0f7f89 */ /* 0x000ea800000e0000 */
[----:B------:R0:W3:Y:S04]  /*15b0*/  SHFL.DOWN PT, R41, R12, 0x1, 0x1f ;  /* 0x08201f000c297f89 */ /* 0x0000e800000e0000 */
[----:B------:R0:W4:Y:S04]  /*15c0*/  SHFL.UP PT, R0, R7, 0x1, RZ ;  /* 0x0420000007007989 */ /* 0x00012800000e00ff */
[----:B------:R0:W0:Y:S04]  /*15d0*/  SHFL.UP PT, R6, R13, 0x1, RZ ;  /* 0x042000000d067989 */ /* 0x00002800000e00ff */
[----:B------:R-:W0:Y:S01]  /*15e0*/  SHFL.UP PT, R10, R10, 0x1, RZ ;  /* 0x042000000a0a7989 */ /* 0x000e2200000e00ff */
[----:B------:R-:W-:Y:S05]  /*15f0*/  @P1 BRA `(.L_x_19) ;  /* 0x0000000000601947 */ /* 0x000fea0003800000 */
[----:B------:R-:W-:Y:S05]  /*1600*/  @P0 BRA `(.L_x_19) ;  /* 0x00000000005c0947 */ /* 0x000fea0003800000 */
[----:B------:R-:W-:Y:S01]  /*1610*/  ISETP.NE.AND P1, PT, R4, RZ, PT ;  /* 0x000000ff0400720c */ /* 0x000fe20003f25270 */
[----:B------:R-:W-:Y:S01]  /*1620*/  IMAD.WIDE R2, R29, 0x21c00, R26 ;  /* 0x00021c001d027825 */ /* 0x000fe200078e021a */
[----:B0-----:R-:W-:Y:S02]  /*1630*/  MOV R9, R6 ;  /* 0x0000000600097202 */ /* 0x001fe40000000f00 */
[----:B----4-:R-:W-:Y:S02]  /*1640*/  MOV R13, R0 ;  /* 0x00000000000d7202 */ /* 0x010fe40000000f00 */
[----:B------:R-:W-:Y:S01]  /*1650*/  MOV R43, R11 ;  /* 0x0000000b002b7202 */ /* 0x000fe20000000f00 */
[----:B------:R0:W-:Y:S01]  /*1660*/  STG.E desc[UR4][R2.64+0x10], R14 ;  /* 0x0000100e02007986 */ /* 0x0001e2000c101904 */
[----:B------:R-:W-:-:S05]  /*1670*/  MOV R7, R10 ;  /* 0x0000000a00077202 */ /* 0x000fca0000000f00 */
[----:B--2---:R-:W-:Y:S02]  /*1680*/  @P1 MOV R9, R15 ;  /* 0x0000000f00091202 */ /* 0x004fe40000000f00 */
[----:B---3--:R-:W-:Y:S02]  /*1690*/  @P1 MOV R13, R41 ;  /* 0x00000029000d1202 */ /* 0x008fe40000000f00 */
[----:B------:R-:W-:Y:S01]  /*16a0*/  @P1 MOV R43, R8 ;  /* 0x00000008002b1202 */ /* 0x000fe20000000f00 */
[----:B------:R0:W-:Y:S01]  /*16b0*/  STG.E desc[UR4][R2.64+0x1c], R9 ;  /* 0x00001c0902007986 */ /* 0x0001e2000c101904 */
[----:B-1----:R-:W-:Y:S02]  /*16c0*/  @P1 MOV R7, R5 ;  /* 0x0000000500071202 */ /* 0x002fe40000000f00 */
[----:B------:R-:W-:Y:S01]  /*16d0*/  @P1 MOV R15, R6 ;  /* 0x00000006000f1202 */ /* 0x000fe20000000f00 */
[----:B------:R0:W-:Y:S01]  /*16e0*/  STG.E desc[UR4][R2.64+0x14], R43 ;  /* 0x0000142b02007986 */ /* 0x0001e2000c101904 */
[----:B------:R-:W-:-:S02]  /*16f0*/  @P1 MOV R41, R0 ;  /* 0x0000000000291202 */ /* 0x000fc40000000f00 */
[----:B------:R-:W-:Y:S01]  /*1700*/  @P1 MOV R8, R11 ;  /* 0x0000000b00081202 */ /* 0x000fe20000000f00 */
[----:B------:R0:W-:Y:S01]  /*1710*/  STG.E desc[UR4][R2.64+0x18], R13 ;  /* 0x0000180d02007986 */ /* 0x0001e2000c101904 */
[----:B------:R-:W-:-:S03]  /*1720*/  @P1 MOV R5, R10 ;  /* 0x0000000a00051202 */ /* 0x000fc60000000f00 */
[----:B------:R0:W-:Y:S04]  /*1730*/  STG.E desc[UR4][R2.64+0x20], R7 ;  /* 0x0000200702007986 */ /* 0x0001e8000c101904 */
[----:B------:R0:W-:Y:S04]  /*1740*/  STG.E desc[UR4][R2.64], R5 ;  /* 0x0000000502007986 */ /* 0x0001e8000c101904 */
[----:B------:R0:W-:Y:S04]  /*1750*/  STG.E desc[UR4][R2.64+0x4], R15 ;  /* 0x0000040f02007986 */ /* 0x0001e8000c101904 */
[----:B------:R0:W-:Y:S04]  /*1760*/  STG.E desc[UR4][R2.64+0x8], R41 ;  /* 0x0000082902007986 */ /* 0x0001e8000c101904 */
[----:B------:R0:W-:Y:S02]  /*1770*/  STG.E desc[UR4][R2.64+0xc], R8 ;  /* 0x00000c0802007986 */ /* 0x0001e4000c101904 */
.L_x_19:
[----:B------:R-:W-:Y:S05]  /*1780*/  BSYNC.RECONVERGENT B0 ;  /* 0x0000000000007941 */ /* 0x000fea0003800200 */
.L_x_5:
[----:B------:R-:W-:-:S05]  /*1790*/  VIADD R29, R29, 0x1 ;  /* 0x000000011d1d7836 */ /* 0x000fca0000000000 */
[----:B------:R-:W-:-:S13]  /*17a0*/  ISETP.NE.AND P1, PT, R29, 0x870, PT ;  /* 0x000008701d00780c */ /* 0x000fda0003f25270 */
[----:B------:R-:W-:Y:S05]  /*17b0*/  @!P1 EXIT ;  /* 0x000000000000994d */ /* 0x000fea0003800000 */
[----:B------:R-:W-:Y:S05]  /*17c0*/  BRA `(.L_x_20) ;  /* 0xffffffe800cc7947 */ /* 0x000fea000383ffff */
.L_x_0:
[----:B------:R-:W0:Y:S01]  /*17d0*/  LDC.64 R2, c[0x0][0x3a0] ;  /* 0x0000e800ff027b82 */ /* 0x000e220000000a00 */
[----:B------:R-:W1:Y:S07]  /*17e0*/  S2R R5, SR_TID.X ;  /* 0x0000000000057919 */ /* 0x000e6e0000002100 */
[----:B------:R-:W1:Y:S08]  /*17f0*/  S2UR UR6, SR_CTAID.X ;  /* 0x00000000000679c3 */ /* 0x000e700000002500 */
[----:B------:R-:W1:Y:S01]  /*1800*/  LDC R0, c[0x0][0x360] ;  /* 0x0000d800ff007b82 */ /* 0x000e620000000800 */
[----:B0-----:R-:W2:Y:S07]  /*1810*/  LDG.E R32, desc[UR4][R2.64+0x4] ;  /* 0x0000040402207981 */ /* 0x001eae000c1e1900 */
[----:B------:R-:W0:Y:S01]  /*1820*/  LDC.64 R40, c[0x0][0x390] ;  /* 0x0000e400ff287b82 */ /* 0x000e220000000a00 */
[----:B------:R-:W3:Y:S04]  /*1830*/  LDG.E R31, desc[UR4][R2.64+0x8] ;  /* 0x00000804021f7981 */ /* 0x000ee8000c1e1900 */
[----:B------:R-:W4:Y:S03]  /*1840*/  LDG.E R29, desc[UR4][R2.64+0x10] ;  /* 0x00001004021d7981 */ /* 0x000f26000c1e1900 */
[----:B------:R-:W0:Y:S01]  /*1850*/  LDC.64 R38, c[0x0][0x380] ;  /* 0x0000e000ff267b82 */ /* 0x000e220000000a00 */
[----:B------:R-:W4:Y:S04]  /*1860*/  LDG.E R28, desc[UR4][R2.64+0x14] ;  /* 0x00001404021c7981 */ /* 0x000f28000c1e1900 */
[----:B------:R-:W4:Y:S04]  /*1870*/  LDG.E R26, desc[UR4][R2.64+0x1c] ;  /* 0x00001c04021a7981 */ /* 0x000f28000c1e1900 */
[----:B------:R-:W4:Y:S01]  /*1880*/  LDG.E R25, desc[UR4][R2.64+0x20] ;  /* 0x0000200402197981 */ /* 0x000f22000c1e1900 */
[----:B-1----:R-:W-:Y:S01]  /*1890*/  IMAD R0, R0, UR6, R5 ;  /* 0x0000000600007c24 */ /* 0x002fe2000f8e0205 */
[----:B------:R-:W1:Y:S02]  /*18a0*/  LDCU.64 UR6, c[0x0][0x398] ;  /* 0x00007300ff0677ac */ /* 0x000e640008000a00 */
[----:B------:R-:W5:Y:S02]  /*18b0*/  LDG.E R33, desc[UR4][R2.64] ;  /* 0x0000000402217981 */ /* 0x000f64000c1e1900 */
[----:B------:R-:W-:-:S02]  /*18c0*/  SHF.R.S32.HI R5, RZ, 0x1f, R0 ;  /* 0x0000001fff057819 */ /* 0x000fc40000011400 */
[----:B------:R-:W5:Y:S02]  /*18d0*/  LDG.E R30, desc[UR4][R2.64+0xc] ;  /* 0x00000c04021e7981 */ /* 0x000f64000c1e1900 */
[----:B------:R-:W-:Y:S02]  /*18e0*/  LEA.HI R5, R5, R0, RZ, 0x5 ;  /* 0x0000000005057211 */ /* 0x000fe400078f28ff */
[----:B------:R1:W5:Y:S01]  /*18f0*/  LDG.E R27, desc[UR4][R2.64+0x18] ;  /* 0x00001804021b7981 */ /* 0x000362000c1e1900 */
[----:B------:R-:W-:Y:S02]  /*1900*/  MOV R24, 0xffffffff ;  /* 0xffffffff00187802 */ /* 0x000fe40000000f00 */
[----:B------:R-:W-:Y:S02]  /*1910*/  SHF.R.S32.HI R4, RZ, 0x5, R5 ;  /* 0x00000005ff047819 */ /* 0x000fe40000011405 */
[----:B------:R-:W-:Y:S02]  /*1920*/  LOP3.LUT R5, R5, 0xffffffe0, RZ, 0xc0, !PT ;  /* 0xffffffe005057812 */ /* 0x000fe400078ec0ff */
[----:B------:R-:W-:-:S02]  /*1930*/  SHF.L.U32 R4, R4, 0x1, RZ ;  /* 0x0000000104047819 */ /* 0x000fc400000006ff */
[----:B------:R-:W-:Y:S02]  /*1940*/  IADD3 R5, PT, PT, R0, -0x1f, -R5 ;  /* 0xffffffe100057810 */ /* 0x000fe40007ffe805 */
[----:B-1----:R-:W-:-:S04]  /*1950*/  LOP3.LUT R3, RZ, R4, RZ, 0x33, !PT ;  /* 0x00000004ff037212 */ /* 0x002fc800078e33ff */
[----:B------:R-:W-:-:S04]  /*1960*/  IADD3 R34, PT, PT, R0, R3, RZ ;  /* 0x0000000300227210 */ /* 0x000fc80007ffe0ff */
[C---:B------:R-:W-:Y:S01]  /*1970*/  ISETP.GT.U32.AND P0, PT, R34.reuse, 0xeff, PT ;  /* 0x00000eff2200780c */ /* 0x040fe20003f04070 */
[C---:B0-----:R-:W-:Y:S01]  /*1980*/  IMAD.WIDE.U32 R40, R34.reuse, 0x24, R40 ;  /* 0x0000002422287825 */ /* 0x041fe200078e0028 */
[C---:B------:R-:W-:Y:S02]  /*1990*/  IADD3 R36, P1, PT, R34.reuse, UR6, RZ ;  /* 0x0000000622247c10 */ /* 0x040fe4000ff3e0ff */
[----:B------:R-:W-:Y:S01]  /*19a0*/  ISETP.LT.U32.OR P0, PT, R5, -0x1e, P0 ;  /* 0xffffffe20500780c */ /* 0x000fe20000701470 */
[C---:B------:R-:W-:Y:S01]  /*19b0*/  IMAD.WIDE.U32 R38, R34.reuse, 0x24, R38 ;  /* 0x0000002422267825 */ /* 0x040fe200078e0026 */
[----:B------:R-:W-:Y:S02]  /*19c0*/  LEA.HI.X.SX32 R37, R34, UR7, 0x1, P1 ;  /* 0x0000000722257c11 */ /* 0x000fe400088f0eff */
[----:B--2---:R-:W-:Y:S02]  /*19d0*/  MOV R23, R32 ;  /* 0x0000002000177202 */ /* 0x004fe40000000f00 */
[----:B---3--:R-:W-:-:S02]  /*19e0*/  MOV R21, R31 ;  /* 0x0000001f00157202 */ /* 0x008fc40000000f00 */
[----:B------:R-:W-:Y:S02]  /*19f0*/  MOV R17, R31 ;  /* 0x0000001f00117202 */ /* 0x000fe40000000f00 */
[----:B----4-:R-:W-:Y:S02]  /*1a00*/  MOV R22, R29 ;  /* 0x0000001d00167202 */ /* 0x010fe40000000f00 */
[-C--:B------:R-:W-:Y:S02]  /*1a10*/  MOV R20, R28.reuse ;  /* 0x0000001c00147202 */ /* 0x080fe40000000f00 */
[----:B------:R-:W-:Y:S02]  /*1a20*/  MOV R16, R28 ;  /* 0x0000001c00107202 */ /* 0x000fe40000000f00 */
[----:B------:R-:W-:Y:S02]  /*1a30*/  MOV R19, R26 ;  /* 0x0000001a00137202 */ /* 0x000fe40000000f00 */
[----:B------:R-:W-:-:S02]  /*1a40*/  MOV R18, R25 ;  /* 0x0000001900127202 */ /* 0x000fc40000000f00 */
[----:B------:R-:W-:-:S07]  /*1a50*/  MOV R15, R25 ;  /* 0x00000019000f7202 */ /* 0x000fce0000000f00 */
.L_x_29:
[----:B0-----:R-:W-:Y:S02]  /*1a60*/  IADD3 R0, PT, PT, R24, -0x86f, RZ ;  /* 0xfffff79118007810 */ /* 0x001fe40007ffe0ff */
[----:B------:R-:W-:Y:S02]  /*1a70*/  MOV R6, R17 ;  /* 0x0000001100067202 */ /* 0x000fe40000000f00 */
[----:B------:R-:W-:Y:S02]  /*1a80*/  ISETP.GE.U32.AND P1, PT, R0, -0x870, PT ;  /* 0xfffff7900000780c */ /* 0x000fe40003f26070 */
[----:B------:R-:W-:Y:S02]  /*1a90*/  MOV R5, R16 ;  /* 0x0000001000057202 */ /* 0x000fe40000000f00 */
[----:B------:R-:W-:Y:S02]  /*1aa0*/  ISETP.GT.U32.OR P1, PT, R34, 0xeff, !P1 ;  /* 0x00000eff2200780c */ /* 0x000fe40004f24470 */
[----:B------:R-:W-:-:S02]  /*1ab0*/  MOV R0, R15 ;  /* 0x0000000f00007202 */ /* 0x000fc40000000f00 */
[----:B--2--5:R-:W-:Y:S02]  /*1ac0*/  MOV R9, R23 ;  /* 0x0000001700097202 */ /* 0x024fe40000000f00 */
[----:B------:R-:W-:Y:S02]  /*1ad0*/  MOV R8, R22 ;  /* 0x0000001600087202 */ /* 0x000fe40000000f00 */
[----:B------:R-:W-:Y:S02]  /*1ae0*/  MOV R7, R19 ;  /* 0x0000001300077202 */ /* 0x000fe40000000f00 */
[----:B------:R-:W-:Y:S02]  /*1af0*/  MOV R15, R18 ;  /* 0x00000012000f7202 */ /* 0x000fe40000000f00 */
[----:B------:R-:W-:Y:S02]  /*1b00*/  MOV R16, R20 ;  /* 0x0000001400107202 */ /* 0x000fe40000000f00 */
[----:B------:R-:W-:-:S02]  /*1b10*/  @!P1 IADD3 R3, PT, PT, R24, 0x1, RZ ;  /* 0x0000000118039810 */ /* 0x000fc40007ffe0ff */
[----:B------:R-:W-:Y:S02]  /*1b20*/  MOV R17, R21 ;  /* 0x0000001500117202 */ /* 0x000fe40000000f00 */
[----:B-----5:R-:W-:Y:S01]  /*1b30*/  MOV R12, R33 ;  /* 0x00000021000c7202 */ /* 0x020fe20000000f00 */
[----:B------:R-:W-:Y:S01]  /*1b40*/  @!P1 IMAD.WIDE.U32 R2, R3, 0x21c00, R40 ;  /* 0x00021c0003029825 */ /* 0x000fe200078e0028 */
[----:B------:R-:W-:Y:S02]  /*1b50*/  MOV R13, R30 ;  /* 0x0000001e000d7202 */ /* 0x000fe40000000f00 */
[----:B------:R-:W-:Y:S02]  /*1b60*/  MOV R14, R27 ;  /* 0x0000001b000e7202 */ /* 0x000fe40000000f00 */
[----:B------:R-:W-:Y:S01]  /*1b70*/  MOV R23, R32 ;  /* 0x0000002000177202 */ /* 0x000fe20000000f00 */
[----:B------:R0:W5:Y:S01]  /*1b80*/  @!P1 LDG.E R12, desc[UR4][R2.64] ;  /* 0x00000004020c9981 */ /* 0x000162000c1e1900 */
[----:B------:R-:W-:-:S02]  /*1b90*/  MOV R22, R29 ;  /* 0x0000001d00167202 */ /* 0x000fc40000000f00 */
[----:B------:R-:W-:Y:S01]  /*1ba0*/  MOV R19, R26 ;  /* 0x0000001a00137202 */ /* 0x000fe20000000f00 */
[----:B------:R0:W5:Y:S01]  /*1bb0*/  @!P1 LDG.E R13, desc[UR4][R2.64+0xc] ;  /* 0x00000c04020d9981 */ /* 0x000162000c1e1900 */
[----:B------:R-:W-:Y:S02]  /*1bc0*/  MOV R21, R31 ;  /* 0x0000001f00157202 */ /* 0x000fe40000000f00 */
[----:B------:R-:W-:Y:S01]  /*1bd0*/  MOV R20, R28 ;  /* 0x0000001c00147202 */ /* 0x000fe20000000f00 */
[----:B------:R0:W5:Y:S01]  /*1be0*/  @!P1 LDG.E R23, desc[UR4][R2.64+0x4] ;  /* 0x0000040402179981 */ /* 0x000162000c1e1900 */
[----:B------:R-:W-:-:S03]  /*1bf0*/  MOV R18, R25 ;  /* 0x0000001900127202 */ /* 0x000fc60000000f00 */
[----:B------:R0:W5:Y:S04]  /*1c00*/  @!P1 LDG.E R21, desc[UR4][R2.64+0x8] ;  /* 0x0000080402159981 */ /* 0x000168000c1e1900 */
[----:B------:R0:W5:Y:S04]  /*1c10*/  @!P1 LDG.E R22, desc[UR4][R2.64+0x10] ;  /* 0x0000100402169981 */ /* 0x000168000c1e1900 */
[----:B------:R0:W5:Y:S04]  /*1c20*/  @!P1 LDG.E R20, desc[UR4][R2.64+0x14] ;  /* 0x0000140402149981 */ /* 0x000168000c1e1900 */
[----:B------:R0:W5:Y:S04]  /*1c30*/  @!P1 LDG.E R14, desc[UR4][R2.64+0x18] ;  /* 0x00001804020e9981 */ /* 0x000168000c1e1900 */
[----:B------:R0:W5:Y:S04]  /*1c40*/  @!P1 LDG.E R19, desc[UR4][R2.64+0x1c] ;  /* 0x00001c0402139981 */ /* 0x000168000c1e1900 */
[----:B------:R0:W5:Y:S01]  /*1c50*/  @!P1 LDG.E R18, desc[UR4][R2.64+0x20] ;  /* 0x0000200402129981 */ /* 0x000162000c1e1900 */
[----:B------:R-:W-:-:S13]  /*1c60*/  ISETP.NE.AND P1, PT, R24, -0x1, PT ;  /* 0xffffffff1800780c */ /* 0x000fda0003f25270 */
[----:B01-34-:R-:W-:Y:S05]  /*1c70*/  @!P1 BRA `(.L_x_21) ;  /* 0x0000000800789947 */ /* 0x01bfea0003800000 */
[----:B------:R-:W-:-:S06]  /*1c80*/  IMAD.WIDE R10, R24, 0xf00, R36 ;  /* 0x00000f00180a7825 */ /* 0x000fcc00078e0224 */
[----:B------:R-:W2:Y:S01]  /*1c90*/  LDG.E.U8 R10, desc[UR4][R10.64] ;  /* 0x000000040a0a7981 */ /* 0x000ea2000c1e1100 */
[----:B------:R-:W-:Y:S01]  /*1ca0*/  BSSY.RECONVERGENT B0, `(.L_x_22) ;  /* 0x0000079000007945 */ /* 0x000fe20003800200 */
[----:B--2---:R-:W-:-:S13]  /*1cb0*/  ISETP.NE.AND P1, PT, R10, RZ, PT ;  /* 0x000000ff0a00720c */ /* 0x004fda0003f25270 */
[----:B------:R-:W-:Y:S05]  /*1cc0*/  @P1 BRA `(.L_x_23) ;  /* 0x0000000400d81947 */ /* 0x000fea0003800000 */
[----:B-----5:R-:W-:Y:S01]  /*1cd0*/  FADD R2, R23, R12 ;  /* 0x0000000c17027221 */ /* 0x020fe20000000000 */
[----:B------:R-:W-:Y:S01]  /*1ce0*/  FADD R11, R22, R13 ;  /* 0x0000000d160b7221 */ /* 0x000fe20000000000 */
[----:B------:R-:W-:Y:S01]  /*1cf0*/  FADD R3, R19, R14 ;  /* 0x0000000e13037221 */ /* 0x000fe20000000000 */
[----:B------:R-:W-:Y:S01]  /*1d00*/  UMOV UR6, 0xeb1c432d ;  /* 0xeb1c432d00067882 */ /* 0x000fe20000000000 */
[----:B------:R-:W-:Y:S01]  /*1d10*/  FADD R4, R21, R2 ;  /* 0x0000000215047221 */ /* 0x000fe20000000000 */
[----:B------:R-:W-:Y:S01]  /*1d20*/  FADD R35, R20, R11 ;  /* 0x0000000b14237221 */ /* 0x000fe20000000000 */
[----:B------:R-:W-:Y:S01]  /*1d30*/  FADD R11, R18, R3 ;  /* 0x00000003120b7221 */ /* 0x000fe20000000000 */
[----:B------:R-:W-:Y:S01]  /*1d40*/  UMOV UR7, 0x3f1a36e2 ;  /* 0x3f1a36e200077882 */ /* 0x000fe20000000000 */
[----:B------:R-:W-:Y:S01]  /*1d50*/  BSSY.RECONVERGENT B1, `(.L_x_24) ;  /* 0x0000013000017945 */ /* 0x000fe20003800200 */
[----:B------:R-:W-:-:S04]  /*1d60*/  FADD R2, R4, R35 ;  /* 0x0000002304027221 */ /* 0x000fc80000000000 */
[----:B------:R-:W-:-:S04]  /*1d70*/  FADD R42, R11, R2 ;  /* 0x000000020b2a7221 */ /* 0x000fc80000000000 */
[----:B------:R-:W0:Y:S02]  /*1d80*/  F2F.F64.F32 R2, R42 ;  /* 0x0000002a00027310 */ /* 0x000e240000201800 */
[----:B0-----:R-:W-:-:S06]  /*1d90*/  DADD R2, R2, UR6 ;  /* 0x0000000602027e29 */ /* 0x001fcc0008000000 */
[----:B------:R0:W1:Y:S02]  /*1da0*/  F2F.F32.F64 R35, R2 ;  /* 0x0000000200237310 */ /* 0x0000640000301000 */
[----:B0-----:R-:W-:-:S06]  /*1db0*/  FADD R2, -R4, R11 ;  /* 0x0000000b04027221 */ /* 0x001fcc0000000100 */
[----:B-1----:R-:W0:Y:S08]  /*1dc0*/  MUFU.RCP R44, R35 ;  /* 0x00000023002c7308 */ /* 0x002e300000001000 */
        /* <DEDUP_REMOVED lines=11> */
.L_x_25:
[----:B------:R-:W-:Y:S05]  /*1e80*/  BSYNC.RECONVERGENT B1 ;  /* 0x0000000000017941 */ /* 0x000fea0003800200 */
.L_x_24:
        /* <DEDUP_REMOVED lines=18> */
.L_x_27:
[----:B------:R-:W-:Y:S05]  /*1fb0*/  BSYNC.RECONVERGENT B1 ;  /* 0x0000000000017941 */ /* 0x000fea0003800200 */
.L_x_26:
[----:B------:R-:W-:Y:S02]  /*1fc0*/  HFMA2 R43, -RZ, RZ, 1.875, 0 ;  /* 0x3f800000ff2b7431 */ /* 0x000fe400000001ff */
[-C--:B------:R-:W-:Y:S01]  /*1fd0*/  FMUL R4, RZ, R2.reuse ;  /* 0x00000002ff047220 */ /* 0x080fe20000400000 */
[-C--:B------:R-:W-:Y:S01]  /*1fe0*/  FMUL R42, R2, R2.reuse ;  /* 0x00000002022a7220 */ /* 0x080fe20000400000 */
[--C-:B------:R-:W-:Y:S01]  /*1ff0*/  FFMA R44, RZ, R2, -R11.reuse ;  /* 0x00000002ff2c7223 */ /* 0x100fe2000000080b */
[-C--:B------:R-:W-:Y:S01]  /*2000*/  FFMA R50, RZ, R11.reuse, R2 ;  /* 0x0000000bff327223 */ /* 0x080fe20000000002 */
[-C--:B------:R-:W-:Y:S01]  /*2010*/  FFMA R46, RZ, R11.reuse, R4 ;  /* 0x0000000bff2e7223 */ /* 0x080fe20000000004 */
[-C--:B------:R-:W-:Y:S01]  /*2020*/  FFMA R42, R11, R11.reuse, R42 ;  /* 0x0000000b0b2a7223 */ /* 0x080fe2000000002a */
[----:B------:R-:W-:Y:S01]  /*2030*/  FMUL R45, R44, 3 ;  /* 0x404000002c2d7820 */ /* 0x000fe20000400000 */
[----:B------:R-:W-:Y:S01]  /*2040*/  FADD R52, R2, R11 ;  /* 0x0000000b02347221 */ /* 0x000fe20000000000 */
[C---:B------:R-:W-:Y:S01]  /*2050*/  FMUL R3, R46.reuse, 3 ;  /* 0x404000002e037820 */ /* 0x040fe20000400000 */
[--C-:B------:R-:W-:Y:S01]  /*2060*/  FFMA R47, R46, 1.5, R43.reuse ;  /* 0x3fc000002e2f7823 */ /* 0x100fe2000000002b */
[--C-:B------:R-:W-:Y:S01]  /*2070*/  FFMA R42, R42, -1.5, R43.reuse ;  /* 0xbfc000002a2a7823 */ /* 0x100fe2000000002b */
[----:B------:R-:W-:Y:S01]  /*2080*/  FFMA R46, R44, 1.5, R43 ;  /* 0x3fc000002c2e7823 */ /* 0x000fe2000000002b */
[----:B------:R-:W-:-:S02]  /*2090*/  FFMA R44, RZ, R11, -R2 ;  /* 0x0000000bff2c7223 */ /* 0x000fc40000000802 */
[--C-:B------:R-:W-:Y:S01]  /*20a0*/  FFMA R3, R3, R47, R42.reuse ;  /* 0x0000002f03037223 */ /* 0x100fe2000000002a */
[--C-:B------:R-:W-:Y:S01]  /*20b0*/  FFMA R46, R45, R46, R42.reuse ;  /* 0x0000002e2d2e7223 */ /* 0x100fe2000000002a */
[C---:B------:R-:W-:Y:S01]  /*20c0*/  FMUL R45, R44.reuse, 3 ;  /* 0x404000002c2d7820 */ /* 0x040fe20000400000 */
[--C-:B------:R-:W-:Y:S01]  /*20d0*/  FFMA R48, R44, 1.5, R43.reuse ;  /* 0x3fc000002c307823 */ /* 0x100fe2000000002b */
[C---:B------:R-:W-:Y:S01]  /*20e0*/  FMUL R47, R50.reuse, 3 ;  /* 0x40400000322f7820 */ /* 0x040fe20000400000 */
[----:B------:R-:W-:Y:S01]  /*20f0*/  FFMA R50, R50, 1.5, R43 ;  /* 0x3fc0000032327823 */ /* 0x000fe2000000002b */
[--C-:B------:R-:W-:Y:S01]  /*2100*/  FADD R44, R4, R11.reuse ;  /* 0x0000000b042c7221 */ /* 0x100fe20000000000 */
[----:B------:R-:W-:Y:S01]  /*2110*/  FADD R4, -R2, -R11 ;  /* 0x8000000b02047221 */ /* 0x000fe20000000100 */
[--C-:B------:R-:W-:Y:S01]  /*2120*/  FFMA R48, R45, R48, R42.reuse ;  /* 0x000000302d307223 */ /* 0x100fe2000000002a */
[--C-:B------:R-:W-:Y:S01]  /*2130*/  FFMA R45, R47, R50, R42.reuse ;  /* 0x000000322f2d7223 */ /* 0x100fe2000000002a */
[C---:B------:R-:W-:Y:S01]  /*2140*/  FMUL R49, R44.reuse, 3 ;  /* 0x404000002c317820 */ /* 0x040fe20000400000 */
[--C-:B------:R-:W-:Y:S01]  /*2150*/  FFMA R50, R44, 1.5, R43.reuse ;  /* 0x3fc000002c327823 */ /* 0x100fe2000000002b */
[C---:B------:R-:W-:Y:S01]  /*2160*/  FMUL R47, R4.reuse, 3 ;  /* 0x40400000042f7820 */ /* 0x040fe20000400000 */
[----:B------:R-:W-:Y:S01]  /*2170*/  FFMA R44, R4, 1.5, R43 ;  /* 0x3fc00000042c7823 */ /* 0x000fe2000000002b */
[----:B------:R-:W-:Y:S01]  /*2180*/  FADD R4, R2, -R11 ;  /* 0x8000000b02047221 */ /* 0x000fe20000000000 */
[----:B------:R-:W-:-:S02]  /*2190*/  FFMA R50, R49, R50, R42 ;  /* 0x0000003231327223 */ /* 0x000fc4000000002a */
[----:B------:R-:W-:Y:S01]  /*21a0*/  FFMA R44, R47, R44, R42 ;  /* 0x0000002c2f2c7223 */ /* 0x000fe2000000002a */
        /* <DEDUP_REMOVED lines=16> */
[--C-:B------:R-:W-:Y:S01]  /*22b0*/  FFMA R4, R45, R4, R42.reuse ;  /* 0x000000042d047223 */ /* 0x100fe2000000002a */
[----:B------:R-:W-:Y:S01]  /*22c0*/  FMUL R45, R35, 0.027777777984738349915 ;  /* 0x3ce38e39232d7820 */ /* 0x000fe20000400000 */
[----:B------:R-:W-:Y:S01]  /*22d0*/  FFMA R42, R43, R47, R42 ;  /* 0x0000002f2b2a7223 */ /* 0x000fe2000000002a */
        /* <DEDUP_REMOVED lines=21> */
.L_x_23:
[----:B------:R-:W-:Y:S05]  /*2430*/  BSYNC.RECONVERGENT B0 ;  /* 0x0000000000007941 */ /* 0x000fea0003800200 */
.L_x_22:
[----:B------:R-:W-:Y:S01]  /*2440*/  ISETP.GT.U32.AND P1, PT, R34, 0xeff, PT ;  /* 0x00000eff2200780c */ /* 0x000fe20003f24070 */
[----:B-----5:R0:W1:Y:S01]  /*2450*/  SHFL.DOWN PT, R11, R12, 0x1, 0x1f ;  /* 0x08201f000c0b7f89 */ /* 0x02006200000e0000 */
[----:B------:R-:W-:Y:S03]  /*2460*/  BSSY.RECONVERGENT B0, `(.L_x_21) ;  /* 0x000001f000007945 */ /* 0x000fe60003800200 */
[----:B------:R-:W2:Y:S04]  /*2470*/  SHFL.DOWN PT, R9, R9, 0x1, 0x1f ;  /* 0x08201f0009097f89 */ /* 0x000ea800000e0000 */
[----:B------:R0:W3:Y:S04]  /*2480*/  SHFL.DOWN PT, R35, R6, 0x1, 0x1f ;  /* 0x08201f0006237f89 */ /* 0x0000e800000e0000 */
[----:B------:R0:W4:Y:S04]  /*2490*/  SHFL.UP PT, R4, R14, 0x1, RZ ;  /* 0x042000000e047989 */ /* 0x00012800000e00ff */
[----:B------:R-:W0:Y:S04]  /*24a0*/  SHFL.UP PT, R7, R7, 0x1, RZ ;  /* 0x0420000007077989 */ /* 0x000e2800000e00ff */
[----:B------:R-:W0:Y:S01]  /*24b0*/  SHFL.UP PT, R0, R0, 0x1, RZ ;  /* 0x0420000000007989 */ /* 0x000e2200000e00ff */
[----:B------:R-:W-:Y:S05]  /*24c0*/  @P1 BRA `(.L_x_28) ;  /* 0x0000000000601947 */ /* 0x000fea0003800000 */
[----:B------:R-:W-:Y:S05]  /*24d0*/  @P0 BRA `(.L_x_28) ;  /* 0x00000000005c0947 */ /* 0x000fea0003800000 */
[----:B------:R-:W-:Y:S01]  /*24e0*/  ISETP.NE.AND P1, PT, R10, RZ, PT ;  /* 0x000000ff0a00720c */ /* 0x000fe20003f25270 */
[----:B0-----:R-:W-:Y:S01]  /*24f0*/  IMAD.MOV.U32 R43, RZ, RZ, R7 ;  /* 0x000000ffff2b7224 */ /* 0x001fe200078e0007 */
[----:B----4-:R-:W-:Y:S01]  /*2500*/  MOV R45, R4 ;  /* 0x00000004002d7202 */ /* 0x010fe20000000f00 */
[----:B------:R-:W-:Y:S01]  /*2510*/  IMAD.WIDE R2, R24, 0x21c00, R38 ;  /* 0x00021c0018027825 */ /* 0x000fe200078e0226 */
[----:B------:R-:W-:-:S04]  /*2520*/  MOV R47, R5 ;  /* 0x00000005002f7202 */ /* 0x000fc80000000f00 */
[----:B------:R0:W-:Y:S05]  /*2530*/  STG.E desc[UR4][R2.64+0x10], R8 ;  /* 0x0000100802007986 */ /* 0x0001ea000c101904 */
[----:B--2---:R-:W-:Y:S02]  /*2540*/  @P1 MOV R43, R9 ;  /* 0x00000009002b1202 */ /* 0x004fe40000000f00 */
[----:B------:R-:W-:Y:S02]  /*2550*/  @P1 MOV R9, R7 ;  /* 0x0000000700091202 */ /* 0x000fe40000000f00 */
[----:B------:R-:W-:Y:S01]  /*2560*/  MOV R7, R0 ;  /* 0x0000000000077202 */ /* 0x000fe20000000f00 */
[----:B------:R0:W-:Y:S01]  /*2570*/  STG.E desc[UR4][R2.64+0x1c], R43 ;  /* 0x00001c2b02007986 */ /* 0x0001e2000c101904 */
[----:B---3--:R-:W-:-:S02]  /*2580*/  @P1 MOV R45, R35 ;  /* 0x00000023002d1202 */ /* 0x008fc40000000f00 */
[----:B------:R-:W-:Y:S01]  /*2590*/  @P1 MOV R47, R13 ;  /* 0x0000000d002f1202 */ /* 0x000fe20000000f00 */
[----:B------:R0:W-:Y:S01]  /*25a0*/  STG.E desc[UR4][R2.64+0x4], R9 ;  /* 0x0000040902007986 */ /* 0x0001e2000c101904 */
[----:B-1----:R-:W-:Y:S02]  /*25b0*/  @P1 MOV R7, R11 ;  /* 0x0000000b00071202 */ /* 0x002fe40000000f00 */
[----:B------:R-:W-:Y:S01]  /*25c0*/  @P1 MOV R35, R4 ;  /* 0x0000000400231202 */ /* 0x000fe20000000f00 */
[----:B------:R0:W-:Y:S01]  /*25d0*/  STG.E desc[UR4][R2.64+0x14], R47 ;  /* 0x0000142f02007986 */ /* 0x0001e2000c101904 */
[----:B------:R-:W-:Y:S02]  /*25e0*/  @P1 MOV R13, R5 ;  /* 0x00000005000d1202 */ /* 0x000fe40000000f00 */
[----:B------:R-:W-:Y:S01]  /*25f0*/  @P1 MOV R11, R0 ;  /* 0x00000000000b1202 */ /* 0x000fe20000000f00 */
[----:B------:R0:W-:Y:S04]  /*2600*/  STG.E desc[UR4][R2.64+0x18], R45 ;  /* 0x0000182d02007986 */ /* 0x0001e8000c101904 */
[----:B------:R0:W-:Y:S04]  /*2610*/  STG.E desc[UR4][R2.64+0x20], R7 ;  /* 0x0000200702007986 */ /* 0x0001e8000c101904 */
[----:B------:R0:W-:Y:S04]  /*2620*/  STG.E desc[UR4][R2.64], R11 ;  /* 0x0000000b02007986 */ /* 0x0001e8000c101904 */
[----:B------:R0:W-:Y:S04]  /*2630*/  STG.E desc[UR4][R2.64+0x8], R35 ;  /* 0x0000082302007986 */ /* 0x0001e8000c101904 */
[----:B------:R0:W-:Y:S02]  /*2640*/  STG.E desc[UR4][R2.64+0xc], R13 ;  /* 0x00000c0d02007986 */ /* 0x0001e4000c101904 */
.L_x_28:
[----:B------:R-:W-:Y:S05]  /*2650*/  BSYNC.RECONVERGENT B0 ;  /* 0x0000000000007941 */ /* 0x000fea0003800200 */
.L_x_21:
[----:B------:R-:W-:-:S04]  /*2660*/  IADD3 R24, PT, PT, R24, 0x1, RZ ;  /* 0x0000000118187810 */ /* 0x000fc80007ffe0ff */
[----:B------:R-:W-:-:S13]  /*2670*/  ISETP.NE.AND P1, PT, R24, 0x870, PT ;  /* 0x000008701800780c */ /* 0x000fda0003f25270 */
[----:B------:R-:W-:Y:S05]  /*2680*/  @P1 BRA `(.L_x_29) ;  /* 0xfffffff000f41947 */ /* 0x000fea000383ffff */
[----:B------:R-:W-:Y:S05]  /*2690*/  EXIT ;  /* 0x000000000000794d */ /* 0x000fea0003800000 */
        .weak           $__internal_0_$__cuda_sm20_sqrt_rn_f32_slowpath
        .type           $__internal_0_$__cuda_sm20_sqrt_rn_f32_slowpath,@function
        .size           $__internal_0_$__cuda_sm20_sqrt_rn_f32_slowpath,($__internal_1_$__cuda_sm3x_div_rn_noftz_f32_slowpath - $__internal_0_$__cuda_sm20_sqrt_rn_f32_slowpath)
$__internal_0_$__cuda_sm20_sqrt_rn_f32_slowpath:
[----:B------:R-:W-:-:S13]  /*26a0*/  LOP3.LUT P1, RZ, R44, 0x7fffffff, RZ, 0xc0, !PT ;  /* 0x7fffffff2cff7812 */ /* 0x000fda000782c0ff */
[----:B------:R-:W-:Y:S01]  /*26b0*/  @!P1 MOV R3, R44 ;  /* 0x0000002c00039202 */ /* 0x000fe20000000f00 */
[----:B------:R-:W-:Y:S06]  /*26c0*/  @!P1 BRA `(.L_x_30) ;  /* 0x0000000000449947 */ /* 0x000fec0003800000 */
[----:B------:R-:W-:Y:S02]  /*26d0*/  FSETP.GEU.FTZ.AND P1, PT, R44, RZ, PT ;  /* 0x000000ff2c00720b */ /* 0x000fe40003f3e000 */
[----:B------:R-:W-:-:S11]  /*26e0*/  MOV R2, R44 ;  /* 0x0000002c00027202 */ /* 0x000fd60000000f00 */
[----:B------:R-:W-:Y:S01]  /*26f0*/  @!P1 MOV R3, 0x7fffffff ;  /* 0x7fffffff00039802 */ /* 0x000fe20000000f00 */
[----:B------:R-:W-:Y:S06]  /*2700*/  @!P1 BRA `(.L_x_30) ;  /* 0x0000000000349947 */ /* 0x000fec0003800000 */
[----:B------:R-:W-:-:S13]  /*2710*/  FSETP.GTU.FTZ.AND P1, PT, |R2|, +INF , PT ;  /* 0x7f8000000200780b */ /* 0x000fda0003f3c200 */
[----:B------:R-:W-:Y:S01]  /*2720*/  @P1 FADD.FTZ R3, R2, 1 ;  /* 0x3f80000002031421 */ /* 0x000fe20000010000 */
[----:B------:R-:W-:Y:S06]  /*2730*/  @P1 BRA `(.L_x_30) ;  /* 0x0000000000281947 */ /* 0x000fec0003800000 */
[----:B------:R-:W-:-:S13]  /*2740*/  FSETP.NEU.FTZ.AND P1, PT, |R2|, +INF , PT ;  /* 0x7f8000000200780b */ /* 0x000fda0003f3d200 */
[----:B------:R-:W-:-:S04]  /*2750*/  @P1 FFMA R41, R2, 1.84467440737095516160e+19, RZ ;  /* 0x5f80000002291823 */ /* 0x000fc800000000ff */
[----:B------:R-:W0:Y:S02]  /*2760*/  @P1 MUFU.RSQ R42, R41 ;  /* 0x00000029002a1308 */ /* 0x000e240000001400 */
[----:B0-----:R-:W-:Y:S01]  /*2770*/  @P1 FMUL.FTZ R44, R41, R42 ;  /* 0x0000002a292c1220 */ /* 0x001fe20000410000 */
[----:B------:R-:W-:-:S03]  /*2780*/  @P1 FMUL.FTZ R42, R42, 0.5 ;  /* 0x3f0000002a2a1820 */ /* 0x000fc60000410000 */
[----:B------:R-:W-:-:S04]  /*2790*/  @P1 FADD.FTZ R3, -R44, -RZ ;  /* 0x800000ff2c031221 */ /* 0x000fc80000010100 */
[----:B------:R-:W-:Y:S01]  /*27a0*/  @P1 FFMA R43, R44, R3, R41 ;  /* 0x000000032c2b1223 */ /* 0x000fe20000000029 */
[----:B------:R-:W-:-:S03]  /*27b0*/  @!P1 MOV R3, R2 ;  /* 0x0000000200039202 */ /* 0x000fc60000000f00 */
[----:B------:R-:W-:-:S04]  /*27c0*/  @P1 FFMA R42, R43, R42, R44 ;  /* 0x0000002a2b2a1223 */ /* 0x000fc8000000002c */
[----:B------:R-:W-:-:S07]  /*27d0*/  @P1 FMUL.FTZ R3, R42, 2.3283064365386962891e-10 ;  /* 0x2f8000002a031820 */ /* 0x000fce0000410000 */
.L_x_30:
[----:B------:R-:W-:Y:S01]  /*27e0*/  MOV R41, R3 ;  /* 0x0000000300297202 */ /* 0x000fe20000000f00 */
[----:B------:R-:W-:Y:S01]  /*27f0*/  HFMA2 R3, -RZ, RZ, 0, 0 ;  /* 0x00000000ff037431 */ /* 0x000fe200000001ff */
[----:B------:R-:W-:-:S04]  /*2800*/  MOV R2, R45 ;  /* 0x0000002d00027202 */ /* 0x000fc80000000f00 */
[----:B------:R-:W-:Y:S05]  /*2810*/  RET.REL.NODEC R2 `(fused_collide_stream) ;  /* 0xffffffd402f87950 */ /* 0x000fea0003c3ffff */
        .weak           $__internal_1_$__cuda_sm3x_div_rn_noftz_f32_slowpath
        .type           $__internal_1_$__cuda_sm3x_div_rn_noftz_f32_slowpath,@function
        .size           $__internal_1_$__cuda_sm3x_div_rn_noftz_f32_slowpath,(.L_x_44 - $__internal_1_$__cuda_sm3x_div_rn_noftz_f32_slowpath)
$__internal_1_$__cuda_sm3x_div_rn_noftz_f32_slowpath:
[----:B------:R-:W-:Y:S01]  /*2820*/  SHF.R.U32.HI R4, RZ, 0x17, R3 ;  /* 0x00000017ff047819 */ /* 0x000fe20000011603 */
[----:B------:R-:W-:Y:S01]  /*2830*/  BSSY.RECONVERGENT B2, `(.L_x_31) ;  /* 0x0000063000027945 */ /* 0x000fe20003800200 */
[----:B------:R-:W-:Y:S02]  /*2840*/  SHF.R.U32.HI R46, RZ, 0x17, R2 ;  /* 0x00000017ff2e7819 */ /* 0x000fe40000011602 */
[----:B------:R-:W-:Y:S02]  /*2850*/  LOP3.LUT R4, R4, 0xff, RZ, 0xc0, !PT ;  /* 0x000000ff04047812 */ /* 0x000fe400078ec0ff */
[----:B------:R-:W-:Y:S02]  /*2860*/  LOP3.LUT R46, R46, 0xff, RZ, 0xc0, !PT ;  /* 0x000000ff2e2e7812 */ /* 0x000fe400078ec0ff */
[----:B------:R-:W-:Y:S02]  /*2870*/  IADD3 R47, PT, PT, R4, -0x1, RZ ;  /* 0xffffffff042f7810 */ /* 0x000fe40007ffe0ff */
[----:B------:R-:W-:-:S02]  /*2880*/  IADD3 R45, PT, PT, R46, -0x1, RZ ;  /* 0xffffffff2e2d7810 */ /* 0x000fc40007ffe0ff */
[----:B------:R-:W-:-:S04]  /*2890*/  ISETP.GT.U32.AND P1, PT, R47, 0xfd, PT ;  /* 0x000000fd2f00780c */ /* 0x000fc80003f24070 */
[----:B------:R-:W-:-:S13]  /*28a0*/  ISETP.GT.U32.OR P1, PT, R45, 0xfd, P1 ;  /* 0x000000fd2d00780c */ /* 0x000fda0000f24470 */
[----:B------:R-:W-:Y:S01]  /*28b0*/  @!P1 MOV R45, RZ ;  /* 0x000000ff002d9202 */ /* 0x000fe20000000f00 */
[----:B------:R-:W-:Y:S06]  /*28c0*/  @!P1 BRA `(.L_x_32) ;  /* 0x0000000000609947 */ /* 0x000fec0003800000 */
[----:B------:R-:W-:Y:S02]  /*28d0*/  FSETP.GTU.FTZ.AND P1, PT, |R2|, +INF , PT ;  /* 0x7f8000000200780b */ /* 0x000fe40003f3c200 */
[----:B------:R-:W-:-:S04]  /*28e0*/  FSETP.GTU.FTZ.AND P2, PT, |R3|, +INF , PT ;  /* 0x7f8000000300780b */ /* 0x000fc80003f5c200 */
[----:B------:R-:W-:-:S13]  /*28f0*/  PLOP3.LUT P1, PT, P1, P2, PT, 0xf8, 0x8f ;  /* 0x00000000008f781c */ /* 0x000fda0000f25f70 */
[----:B------:R-:W-:Y:S05]  /*2900*/  @P1 BRA `(.L_x_33) ;  /* 0x0000000400501947 */ /* 0x000fea0003800000 */
[----:B------:R-:W-:-:S13]  /*2910*/  LOP3.LUT P1, RZ, R3, 0x7fffffff, R2, 0xc8, !PT ;  /* 0x7fffffff03ff7812 */ /* 0x000fda000782c802 */
[----:B------:R-:W-:Y:S05]  /*2920*/  @!P1 BRA `(.L_x_34) ;  /* 0x0000000400409947 */ /* 0x000fea0003800000 */
[C---:B------:R-:W-:Y:S02]  /*2930*/  FSETP.NEU.FTZ.AND P4, PT, |R2|.reuse, +INF , PT ;  /* 0x7f8000000200780b */ /* 0x040fe40003f9d200 */
[----:B------:R-:W-:Y:S02]  /*2940*/  FSETP.NEU.FTZ.AND P2, PT, |R3|, +INF , PT ;  /* 0x7f8000000300780b */ /* 0x000fe40003f5d200 */
[----:B------:R-:W-:-:S11]  /*2950*/  FSETP.NEU.FTZ.AND P1, PT, |R2|, +INF , PT ;  /* 0x7f8000000200780b */ /* 0x000fd60003f3d200 */
[----:B------:R-:W-:Y:S05]  /*2960*/  @!P2 BRA !P4, `(.L_x_34) ;  /* 0x000000040030a947 */ /* 0x000fea0006000000 */
[----:B------:R-:W-:-:S04]  /*2970*/  LOP3.LUT P4, RZ, R2, 0x7fffffff, RZ, 0xc0, !PT ;  /* 0x7fffffff02ff7812 */ /* 0x000fc8000788c0ff */
[----:B------:R-:W-:-:S13]  /*2980*/  PLOP3.LUT P2, PT, P2, P4, PT, 0x2f, 0xf2 ;  /* 0x0000000000f2781c */ /* 0x000fda0001748577 */
[----:B------:R-:W-:Y:S05]  /*2990*/  @P2 BRA `(.L_x_35) ;  /* 0x00000004001c2947 */ /* 0x000fea0003800000 */
[----:B------:R-:W-:-:S04]  /*29a0*/  LOP3.LUT P2, RZ, R3, 0x7fffffff, RZ, 0xc0, !PT ;  /* 0x7fffffff03ff7812 */ /* 0x000fc8000784c0ff */
[----:B------:R-:W-:-:S13]  /*29b0*/  PLOP3.LUT P1, PT, P1, P2, PT, 0x2f, 0xf2 ;  /* 0x0000000000f2781c */ /* 0x000fda0000f24577 */
[----:B------:R-:W-:Y:S05]  /*29c0*/  @P1 BRA `(.L_x_36) ;  /* 0x0000000400041947 */ /* 0x000fea0003800000 */
[----:B------:R-:W-:Y:S02]  /*29d0*/  IADD3 R45, PT, PT, R46, -0x1, RZ ;  /* 0xffffffff2e2d7810 */ /* 0x000fe40007ffe0ff */
[----:B------:R-:W-:Y:S02]  /*29e0*/  ISETP.GE.AND P2, PT, R47, RZ, PT ;  /* 0x000000ff2f00720c */ /* 0x000fe40003f46270 */
[----:B------:R-:W-:-:S11]  /*29f0*/  ISETP.GE.AND P1, PT, R45, RZ, PT ;  /* 0x000000ff2d00720c */ /* 0x000fd60003f26270 */
[----:B------:R-:W-:Y:S02]  /*2a00*/  @!P2 FFMA R3, R3, 1.84467440737095516160e+19, RZ ;  /* 0x5f8000000303a823 */ /* 0x000fe400000000ff */
[----:B------:R-:W-:Y:S01]  /*2a10*/  @P1 MOV R45, RZ ;  /* 0x000000ff002d1202 */ /* 0x000fe20000000f00 */
[----:B------:R-:W-:Y:S01]  /*2a20*/  @!P1 FFMA R2, R2, 1.84467440737095516160e+19, RZ ;  /* 0x5f80000002029823 */ /* 0x000fe200000000ff */
[----:B------:R-:W-:-:S04]  /*2a30*/  @!P1 MOV R45, 0xffffffc0 ;  /* 0xffffffc0002d9802 */ /* 0x000fc80000000f00 */
[----:B------:R-:W-:-:S07]  /*2a40*/  @!P2 IADD3 R45, PT, PT, R45, 0x40, RZ ;  /* 0x000000402d2da810 */ /* 0x000fce0007ffe0ff */
.L_x_32:
[----:B------:R-:W-:Y:S01]  /*2a50*/  LEA R48, R4, 0xc0800000, 0x17 ;  /* 0xc080000004307811 */ /* 0x000fe200078eb8ff */
[----:B------:R-:W-:Y:S01]  /*2a60*/  BSSY.RECONVERGENT B3, `(.L_x_37) ;  /* 0x0000036000037945 */ /* 0x000fe20003800200 */
[----:B------:R-:W-:Y:S02]  /*2a70*/  IADD3 R49, PT, PT, R46, -0x7f, RZ ;  /* 0xffffff812e317810 */ /* 0x000fe40007ffe0ff */
[----:B------:R-:W-:-:S03]  /*2a80*/  IADD3 R50, PT, PT, -R48, R3, RZ ;  /* 0x0000000330327210 */ /* 0x000fc60007ffe1ff */
[----:B------:R-:W-:Y:S01]  /*2a90*/  IMAD R2, R49, -0x800000, R2 ;  /* 0xff80000031027824 */ /* 0x000fe200078e0202 */
[----:B------:R-:W0:Y:S01]  /*2aa0*/  MUFU.RCP R48, R50 ;  /* 0x0000003200307308 */ /* 0x000e220000001000 */
[----:B------:R-:W-:-:S04]  /*2ab0*/  FADD.FTZ R3, -R50, -RZ ;  /* 0x800000ff32037221 */ /* 0x000fc80000010100 */
[----:B0-----:R-:W-:-:S04]  /*2ac0*/  FFMA R47, R48, R3, 1 ;  /* 0x3f800000302f7423 */ /* 0x001fc80000000003 */
[----:B------:R-:W-:-:S04]  /*2ad0*/  FFMA R47, R48, R47, R48 ;  /* 0x0000002f302f7223 */ /* 0x000fc80000000030 */
[----:B------:R-:W-:-:S04]  /*2ae0*/  FFMA R46, R2, R47, RZ ;  /* 0x0000002f022e7223 */ /* 0x000fc800000000ff */
[----:B------:R-:W-:-:S04]  /*2af0*/  FFMA R48, R3, R46, R2 ;  /* 0x0000002e03307223 */ /* 0x000fc80000000002 */
[----:B------:R-:W-:Y:S01]  /*2b00*/  FFMA R48, R47, R48, R46 ;  /* 0x000000302f307223 */ /* 0x000fe2000000002e */
[----:B------:R-:W-:-:S03]  /*2b10*/  IADD3 R46, PT, PT, R49, 0x7f, -R4 ;  /* 0x0000007f312e7810 */ /* 0x000fc60007ffe804 */
[----:B------:R-:W-:Y:S01]  /*2b20*/  FFMA R3, R3, R48, R2 ;  /* 0x0000003003037223 */ /* 0x000fe20000000002 */
[----:B------:R-:W-:-:S03]  /*2b30*/  IADD3 R45, PT, PT, R46, R45, RZ ;  /* 0x0000002d2e2d7210 */ /* 0x000fc60007ffe0ff */
[----:B------:R-:W-:-:S05]  /*2b40*/  FFMA R2, R47, R3, R48 ;  /* 0x000000032f027223 */ /* 0x000fca0000000030 */
[----:B------:R-:W-:-:S04]  /*2b50*/  SHF.R.U32.HI R4, RZ, 0x17, R2 ;  /* 0x00000017ff047819 */ /* 0x000fc80000011602 */
[----:B------:R-:W-:-:S04]  /*2b60*/  LOP3.LUT R4, R4, 0xff, RZ, 0xc0, !PT ;  /* 0x000000ff04047812 */ /* 0x000fc800078ec0ff */
[----:B------:R-:W-:-:S04]  /*2b70*/  IADD3 R4, PT, PT, R4, R45, RZ ;  /* 0x0000002d04047210 */ /* 0x000fc80007ffe0ff */
[----:B------:R-:W-:-:S04]  /*2b80*/  IADD3 R46, PT, PT, R4, -0x1, RZ ;  /* 0xffffffff042e7810 */ /* 0x000fc80007ffe0ff */
[----:B------:R-:W-:-:S13]  /*2b90*/  ISETP.GE.U32.AND P1, PT, R46, 0xfe, PT ;  /* 0x000000fe2e00780c */ /* 0x000fda0003f26070 */
[----:B------:R-:W-:Y:S05]  /*2ba0*/  @!P1 BRA `(.L_x_38) ;  /* 0x0000000000809947 */ /* 0x000fea0003800000 */
[----:B------:R-:W-:-:S13]  /*2bb0*/  ISETP.GT.AND P1, PT, R4, 0xfe, PT ;  /* 0x000000fe0400780c */ /* 0x000fda0003f24270 */
[----:B------:R-:W-:Y:S05]  /*2bc0*/  @P1 BRA `(.L_x_39) ;  /* 0x00000000006c1947 */ /* 0x000fea0003800000 */
[----:B------:R-:W-:-:S13]  /*2bd0*/  ISETP.GE.AND P1, PT, R4, 0x1, PT ;  /* 0x000000010400780c */ /* 0x000fda0003f26270 */
[----:B------:R-:W-:Y:S05]  /*2be0*/  @P1 BRA `(.L_x_40) ;  /* 0x0000000000741947 */ /* 0x000fea0003800000 */
[----:B------:R-:W-:Y:S02]  /*2bf0*/  ISETP.GE.AND P1, PT, R4, -0x18, PT ;  /* 0xffffffe80400780c */ /* 0x000fe40003f26270 */
[----:B------:R-:W-:-:S11]  /*2c00*/  LOP3.LUT R2, R2, 0x80000000, RZ, 0xc0, !PT ;  /* 0x8000000002027812 */ /* 0x000fd600078ec0ff */
[----:B------:R-:W-:Y:S05]  /*2c10*/  @!P1 BRA `(.L_x_40) ;  /* 0x0000000000689947 */ /* 0x000fea0003800000 */
[CCC-:B------:R-:W-:Y:S01]  /*2c20*/  FFMA.RZ R46, R47.reuse, R3.reuse, R48.reuse ;  /* 0x000000032f2e7223 */ /* 0x1c0fe2000000c030 */
[CCC-:B------:R-:W-:Y:S01]  /*2c30*/  FFMA.RP R45, R47.reuse, R3.reuse, R48.reuse ;  /* 0x000000032f2d7223 */ /* 0x1c0fe20000008030 */
[----:B------:R-:W-:Y:S01]  /*2c40*/  FFMA.RM R48, R47, R3, R48 ;  /* 0x000000032f307223 */ /* 0x000fe20000004030 */
[----:B------:R-:W-:Y:S02]  /*2c50*/  IADD3 R3, PT, PT, R4, 0x20, RZ ;  /* 0x0000002004037810 */ /* 0x000fe40007ffe0ff */
[----:B------:R-:W-:Y:S02]  /*2c60*/  LOP3.LUT R46, R46, 0x7fffff, RZ, 0xc0, !PT ;  /* 0x007fffff2e2e7812 */ /* 0x000fe400078ec0ff */
[----:B------:R-:W-:Y:S02]  /*2c70*/  ISETP.NE.AND P4, PT, R4, RZ, PT ;  /* 0x000000ff0400720c */ /* 0x000fe40003f85270 */
[----:B------:R-:W-:Y:S02]  /*2c80*/  LOP3.LUT R46, R46, 0x800000, RZ, 0xfc, !PT ;  /* 0x008000002e2e7812 */ /* 0x000fe400078efcff */
[----:B------:R-:W-:-:S02]  /*2c90*/  ISETP.NE.AND P2, PT, R4, RZ, PT ;  /* 0x000000ff0400720c */ /* 0x000fc40003f45270 */
[----:B------:R-:W-:Y:S02]  /*2ca0*/  IADD3 R4, PT, PT, -R4, RZ, RZ ;  /* 0x000000ff04047210 */ /* 0x000fe40007ffe1ff */
[----:B------:R-:W-:Y:S02]  /*2cb0*/  SHF.L.U32 R3, R46, R3, RZ ;  /* 0x000000032e037219 */ /* 0x000fe400000006ff */
[----:B------:R-:W-:Y:S02]  /*2cc0*/  FSETP.NEU.FTZ.AND P1, PT, R45, R48, PT ;  /* 0x000000302d00720b */ /* 0x000fe40003f3d000 */
[----:B------:R-:W-:Y:S02]  /*2cd0*/  SEL R45, R4, RZ, P4 ;  /* 0x000000ff042d7207 */ /* 0x000fe40002000000 */
[----:B------:R-:W-:Y:S02]  /*2ce0*/  ISETP.NE.AND P2, PT, R3, RZ, P2 ;  /* 0x000000ff0300720c */ /* 0x000fe40001745270 */
[----:B------:R-:W-:-:S02]  /*2cf0*/  SHF.R.U32.HI R45, RZ, R45, R46 ;  /* 0x0000002dff2d7219 */ /* 0x000fc4000001162e */
[----:B------:R-:W-:Y:S02]  /*2d00*/  PLOP3.LUT P1, PT, P1, P2, PT, 0xf8, 0x8f ;  /* 0x00000000008f781c */ /* 0x000fe40000f25f70 */
[----:B------:R-:W-:Y:S02]  /*2d10*/  SHF.R.U32.HI R3, RZ, 0x1, R45 ;  /* 0x00000001ff037819 */ /* 0x000fe4000001162d */
[----:B------:R-:W-:-:S04]  /*2d20*/  SEL R4, RZ, 0x1, !P1 ;  /* 0x00000001ff047807 */ /* 0x000fc80004800000 */
[----:B------:R-:W-:-:S04]  /*2d30*/  LOP3.LUT R4, R4, 0x1, R3, 0xf8, !PT ;  /* 0x0000000104047812 */ /* 0x000fc800078ef803 */
[----:B------:R-:W-:-:S04]  /*2d40*/  LOP3.LUT R4, R4, R45, RZ, 0xc0, !PT ;  /* 0x0000002d04047212 */ /* 0x000fc800078ec0ff */
[----:B------:R-:W-:-:S04]  /*2d50*/  IADD3 R3, PT, PT, R3, R4, RZ ;  /* 0x0000000403037210 */ /* 0x000fc80007ffe0ff */
[----:B------:R-:W-:Y:S01]  /*2d60*/  LOP3.LUT R2, R3, R2, RZ, 0xfc, !PT ;  /* 0x0000000203027212 */ /* 0x000fe200078efcff */
[----:B------:R-:W-:Y:S06]  /*2d70*/  BRA `(.L_x_40) ;  /* 0x0000000000107947 */ /* 0x000fec0003800000 */
.L_x_39:
[----:B------:R-:W-:-:S04]  /*2d80*/  LOP3.LUT R2, R2, 0x80000000, RZ, 0xc0, !PT ;  /* 0x8000000002027812 */ /* 0x000fc800078ec0ff */
[----:B------:R-:W-:Y:S01]  /*2d90*/  LOP3.LUT R2, R2, 0x7f800000, RZ, 0xfc, !PT ;  /* 0x7f80000002027812 */ /* 0x000fe200078efcff */
[----:B------:R-:W-:Y:S06]  /*2da0*/  BRA `(.L_x_40) ;  /* 0x0000000000047947 */ /* 0x000fec0003800000 */
.L_x_38:
[----:B------:R-:W-:-:S07]  /*2db0*/  LEA R2, R45, R2, 0x17 ;  /* 0x000000022d027211 */ /* 0x000fce00078eb8ff */
.L_x_40:
[----:B------:R-:W-:Y:S05]  /*2dc0*/  BSYNC.RECONVERGENT B3 ;  /* 0x0000000000037941 */ /* 0x000fea0003800200 */
.L_x_37:
[----:B------:R-:W-:Y:S05]  /*2dd0*/  BRA `(.L_x_41) ;  /* 0x0000000000207947 */ /* 0x000fea0003800000 */
.L_x_36:
[----:B------:R-:W-:-:S04]  /*2de0*/  LOP3.LUT R2, R3, 0x80000000, R2, 0x48, !PT ;  /* 0x8000000003027812 */ /* 0x000fc800078e4802 */
[----:B------:R-:W-:Y:S01]  /*2df0*/  LOP3.LUT R2, R2, 0x7f800000, RZ, 0xfc, !PT ;  /* 0x7f80000002027812 */ /* 0x000fe200078efcff */
[----:B------:R-:W-:Y:S06]  /*2e00*/  BRA `(.L_x_41) ;  /* 0x0000000000147947 */ /* 0x000fec0003800000 */
.L_x_35:
[----:B------:R-:W-:Y:S01]  /*2e10*/  LOP3.LUT R2, R3, 0x80000000, R2, 0x48, !PT ;  /* 0x8000000003027812 */ /* 0x000fe200078e4802 */
[----:B------:R-:W-:Y:S06]  /*2e20*/  BRA `(.L_x_41) ;  /* 0x00000000000c7947 */ /* 0x000fec0003800000 */
.L_x_34:
[----:B------:R-:W0:Y:S01]  /*2e30*/  MUFU.RSQ R2, -QNAN ;  /* 0xffc0000000027908 */ /* 0x000e220000001400 */
[----:B------:R-:W-:Y:S05]  /*2e40*/  BRA `(.L_x_41) ;  /* 0x0000000000047947 */ /* 0x000fea0003800000 */
.L_x_33:
[----:B------:R-:W-:-:S07]  /*2e50*/  FADD.FTZ R2, R2, R3 ;  /* 0x0000000302027221 */ /* 0x000fce0000010000 */
.L_x_41:
[----:B------:R-:W-:Y:S05]  /*2e60*/  BSYNC.RECONVERGENT B2 ;  /* 0x0000000000027941 */ /* 0x000fea0003800200 */
.L_x_31:
[----:B------:R-:W-:Y:S01]  /*2e70*/  HFMA2 R47, -RZ, RZ, 0, 0 ;  /* 0x00000000ff2f7431 */ /* 0x000fe200000001ff */
[----:B------:R-:W-:-:S04]  /*2e80*/  MOV R46, R42 ;  /* 0x0000002a002e7202 */ /* 0x000fc80000000f00 */
[----:B0-----:R-:W-:Y:S05]  /*2e90*/  RET.REL.NODEC R46 `(fused_collide_stream) ;  /* 0xffffffd02e587950 */ /* 0x001fea0003c3ffff */
.L_x_42:
[----:B------:R-:W-:-:S00]  /*2ea0*/  BRA `(.L_x_42) ;  /* 0xfffffffc00fc7947 */ /* 0x000fc0000383ffff */
[----:B------:R-:W-:-:S00]  /*2eb0*/  NOP ;  /* 0x0000000000007918 */ /* 0x000fc00000000000 */
        /* <DEDUP_REMOVED lines=12> */
.L_x_44:


//--------------------- .nv.shared.reserved.0     --------------------------
	.section	.nv.shared.reserved.0,"aw",@nobits
	.weak		__nv_reservedSMEM_offset_0_alias
	.size		__nv_reservedSMEM_offset_0_alias, 0, 64
	.other		__nv_reservedSMEM_offset_0_alias,@"STO_CUDA_RESERVED_SHARED STV_DEFAULT"
__nv_reservedSMEM_offset_0_alias:
	.zero		0
	.zero		64


//--------------------- .nv.constant0.fused_collide_stream --------------------------
	.section	.nv.constant0.fused_collide_stream,"a",@progbits
	.sectionflags	@""
	.align	4
.nv.constant0.fused_collide_stream:
	.zero		936


//--------------------- SYMBOLS --------------------------

	.type		.nv.reservedSmem.offset0,@object
	.size		.nv.reservedSmem.offset0,0x4
